def attn_fwd(
    Q,
    K,
    V,
    Out,
    Lse,
    sm_scale,
    stride_qz,
    stride_qh,
    stride_qm,
    stride_qk,
    stride_kz,
    stride_kh,
    stride_kn,
    stride_kk,
    stride_vz,
    stride_vh,
    stride_vn,
    stride_vk,
    stride_oz,
    stride_oh,
    stride_om,
    stride_ok,
    seqlen_q,
    seqlen_k,
    BLOCK_M: tl.constexpr,
    BLOCK_N: tl.constexpr,
    HEAD_DIM: tl.constexpr,
    CAUSAL: tl.constexpr,
):
    start_m = tl.program_id(0)
    off_hz = tl.program_id(1)
    q_off = off_hz * stride_qh
    k_off = off_hz * stride_kh
    v_off = off_hz * stride_vh
    offs_m = start_m * BLOCK_M + tl.arange(0, BLOCK_M)
    offs_d = tl.arange(0, HEAD_DIM)
    offs_n = tl.arange(0, BLOCK_N)
    q_ptrs = Q + q_off + offs_m[:, None] * stride_qm + offs_d[None, :] * stride_qk
    k_ptrs = K + k_off + offs_d[:, None] * stride_kk + offs_n[None, :] * stride_kn
    v_ptrs = V + v_off + offs_n[:, None] * stride_vn + offs_d[None, :] * stride_vk
    m_i = tl.full([BLOCK_M], float("-inf"), dtype=tl.float32)
    l_i = tl.zeros([BLOCK_M], dtype=tl.float32) + 1.0
    acc = tl.zeros([BLOCK_M, HEAD_DIM], dtype=tl.float32)
    q = tl.load(q_ptrs)
    acc, l_i, m_i = _attn_fwd_inner(
        acc,
        l_i,
        m_i,
        q,
        k_ptrs,
        v_ptrs,
        sm_scale,
        stride_kn,
        stride_vn,
        start_m,
        seqlen_k,
        BLOCK_M,
        BLOCK_N,
        HEAD_DIM,
        CAUSAL,
    )
    acc = acc / l_i[:, None]
    lse = m_i + tl.math.log2(l_i) / 1.4426950408889634
    o_ptrs = (
        Out
        + off_hz * stride_oh
        + offs_m[:, None] * stride_om
        + offs_d[None, :] * stride_ok
    )
    tl.store(o_ptrs, acc.to(Out.dtype.element_ty))
    tl.store(Lse + off_hz * seqlen_q + offs_m, lse)

# config = {"BLOCK_M": 32, "BLOCK_N": 64, "HEAD_DIM": 256, "arch": "sm_80", "causal": true, "dtype": "bf16", "num_stages": 2, "num_warps": 8}
# arch = sm_80


// ===== COMPILED SASS (sm_80) =====

	.target	sm_80

	.elftype	@"ET_EXEC"


//--------------------- .note.nv.tkinfo           --------------------------
	.section	.note.nv.tkinfo,"",@"SHT_NOTE"
	.sectionflags	@"SHF_NOTE_NV_TKINFO"
	.tkinfo
        /*0018*/ 	.word	0x00000002
        /*0030*/ 	.string	""
        /*0030*/ 	.string	"ptxas"
        /*0030*/ 	.string	"Cuda compilation tools, release 13.0, V13.0.88"
        /*0030*/ 	.string	"Build cuda_13.0.r13.0/compiler.36424714_0"
        /*0030*/ 	.string	"-v  -suppress-debug-info  -lineinfo  -arch sm_80 "



//--------------------- .note.nv.cuinfo           --------------------------
	.section	.note.nv.cuinfo,"",@"SHT_NOTE"
	.sectionflags	@"SHF_NOTE_NV_CUINFO"
        /*0018*/ 	.short	0x0002
        /*001a*/ 	.short	0x0050
        /*001c*/ 	.short	0x0082
	.zero		2


//--------------------- .nv.info                  --------------------------
	.section	.nv.info,"",@"SHT_CUDA_INFO"
	.align	4


	//----- nvinfo : EIATTR_REGCOUNT
	.align		4
        /*0000*/ 	.byte	0x04, 0x2f
        /*0002*/ 	.short	(.L_2 - .L_1)
	.align		4
.L_1:
        /*0004*/ 	.word	index@(attn_fwd)
        /*0008*/ 	.word	0x000000ff


	//----- nvinfo : EIATTR_FRAME_SIZE
	.align		4
.L_2:
        /*000c*/ 	.byte	0x04, 0x11
        /*000e*/ 	.short	(.L_4 - .L_3)
	.align		4
.L_3:
        /*0010*/ 	.word	index@(attn_fwd)
        /*0014*/ 	.word	0x00000248


	//----- nvinfo : EIATTR_MIN_STACK_SIZE
	.align		4
.L_4:
        /*0018*/ 	.byte	0x04, 0x12
        /*001a*/ 	.short	(.L_6 - .L_5)
	.align		4
.L_5:
        /*001c*/ 	.word	index@(attn_fwd)
        /*0020*/ 	.word	0x00000248
.L_6:


//--------------------- .nv.info.attn_fwd         --------------------------
	.section	.nv.info.attn_fwd,"",@"SHT_CUDA_INFO"
	.sectionflags	@""
	.align	4


	//----- nvinfo : EIATTR_CUDA_API_VERSION
	.align		4
        /*0000*/ 	.byte	0x04, 0x37
        /*0002*/ 	.short	(.L_8 - .L_7)
.L_7:
        /*0004*/ 	.word	0x00000082


	//----- nvinfo : EIATTR_SW2861232_WAR
	.align		4
.L_8:
        /*0008*/ 	.byte	0x01, 0x35
	.zero		2


	//----- nvinfo : EIATTR_PARAM_CBANK
	.align		4
        /*000c*/ 	.byte	0x04, 0x0a
        /*000e*/ 	.short	(.L_10 - .L_9)
	.align		4
.L_9:
        /*0010*/ 	.word	index@(.nv.constant0.attn_fwd)
        /*0014*/ 	.short	0x0160
        /*0016*/ 	.short	0x0088


	//----- nvinfo : EIATTR_CBANK_PARAM_SIZE
	.align		4
.L_10:
        /*0018*/ 	.byte	0x03, 0x19
        /*001a*/ 	.short	0x0088


	//----- nvinfo : EIATTR_KPARAM_INFO
	.align		4
        /*001c*/ 	.byte	0x04, 0x17
        /*001e*/ 	.short	(.L_12 - .L_11)
.L_11:
        /*0020*/ 	.word	0x00000000
        /*0024*/ 	.short	0x0019
        /*0026*/ 	.short	0x0080
        /*0028*/ 	.byte	0x00, 0xf4, 0x21, 0x00


	//----- nvinfo : EIATTR_KPARAM_INFO
	.align		4
.L_12:
        /*002c*/ 	.byte	0x04, 0x17
        /*002e*/ 	.short	(.L_14 - .L_13)
.L_13:
        /*0030*/ 	.word	0x00000000
        /*0034*/ 	.short	0x0018
        /*0036*/ 	.short	0x0078
        /*0038*/ 	.byte	0x00, 0xf4, 0x21, 0x00


	//----- nvinfo : EIATTR_KPARAM_INFO
	.align		4
.L_14:
        /*003c*/ 	.byte	0x04, 0x17
        /*003e*/ 	.short	(.L_16 - .L_15)
.L_15:
        /*0040*/ 	.word	0x00000000
        /*0044*/ 	.short	0x0017
        /*0046*/ 	.short	0x0070
        /*0048*/ 	.byte	0x00, 0xf0, 0x11, 0x00


	//----- nvinfo : EIATTR_KPARAM_INFO
	.align		4
.L_16:
        /*004c*/ 	.byte	0x04, 0x17
        /*004e*/ 	.short	(.L_18 - .L_17)
.L_17:
        /*0050*/ 	.word	0x00000000
        /*0054*/ 	.short	0x0016
        /*0056*/ 	.short	0x006c
        /*0058*/ 	.byte	0x00, 0xf0, 0x11, 0x00


	//----- nvinfo : EIATTR_KPARAM_INFO
	.align		4
.L_18:
        /*005c*/ 	.byte	0x04, 0x17
        /*005e*/ 	.short	(.L_20 - .L_19)
.L_19:
        /*0060*/ 	.word	0x00000000
        /*0064*/ 	.short	0x0015
        /*0066*/ 	.short	0x0068
        /*0068*/ 	.byte	0x00, 0xf0, 0x11, 0x00


	//----- nvinfo : EIATTR_KPARAM_INFO
	.align		4
.L_20:
        /*006c*/ 	.byte	0x04, 0x17
        /*006e*/ 	.short	(.L_22 - .L_21)
.L_21:
        /*0070*/ 	.word	0x00000000
        /*0074*/ 	.short	0x0014
        /*0076*/ 	.short	0x0064
        /*0078*/ 	.byte	0x00, 0xf0, 0x11, 0x00


	//----- nvinfo : EIATTR_KPARAM_INFO
	.align		4
.L_22:
        /*007c*/ 	.byte	0x04, 0x17
        /*007e*/ 	.short	(.L_24 - .L_23)
.L_23:
        /*0080*/ 	.word	0x00000000
        /*0084*/ 	.short	0x0013
        /*0086*/ 	.short	0x0060
        /*0088*/ 	.byte	0x00, 0xf0, 0x11, 0x00


	//----- nvinfo : EIATTR_KPARAM_INFO
	.align		4
.L_24:
        /*008c*/ 	.byte	0x04, 0x17
        /*008e*/ 	.short	(.L_26 - .L_25)
.L_25:
        /*0090*/ 	.word	0x00000000
        /*0094*/ 	.short	0x0012
        /*0096*/ 	.short	0x005c
        /*0098*/ 	.byte	0x00, 0xf0, 0x11, 0x00


	//----- nvinfo : EIATTR_KPARAM_INFO
	.align		4
.L_26:
        /*009c*/ 	.byte	0x04, 0x17
        /*009e*/ 	.short	(.L_28 - .L_27)
.L_27:
        /*00a0*/ 	.word	0x00000000
        /*00a4*/ 	.short	0x0011
        /*00a6*/ 	.short	0x0058
        /*00a8*/ 	.byte	0x00, 0xf0, 0x11, 0x00


	//----- nvinfo : EIATTR_KPARAM_INFO
	.align		4
.L_28:
        /*00ac*/ 	.byte	0x04, 0x17
        /*00ae*/ 	.short	(.L_30 - .L_29)
.L_29:
        /*00b0*/ 	.word	0x00000000
        /*00b4*/ 	.short	0x0010
        /*00b6*/ 	.short	0x0054
        /*00b8*/ 	.byte	0x00, 0xf0, 0x11, 0x00


	//----- nvinfo : EIATTR_KPARAM_INFO
	.align		4
.L_30:
        /*00bc*/ 	.byte	0x04, 0x17
        /*00be*/ 	.short	(.L_32 - .L_31)
.L_31:
        /*00c0*/ 	.word	0x00000000
        /*00c4*/ 	.short	0x000f
        /*00c6*/ 	.short	0x0050
        /*00c8*/ 	.byte	0x00, 0xf0, 0x11, 0x00


	//----- nvinfo : EIATTR_KPARAM_INFO
	.align		4
.L_32:
        /*00cc*/ 	.byte	0x04, 0x17
        /*00ce*/ 	.short	(.L_34 - .L_33)
.L_33:
        /*00d0*/ 	.word	0x00000000
        /*00d4*/ 	.short	0x000e
        /*00d6*/ 	.short	0x004c
        /*00d8*/ 	.byte	0x00, 0xf0, 0x11, 0x00


	//----- nvinfo : EIATTR_KPARAM_INFO
	.align		4
.L_34:
        /*00dc*/ 	.byte	0x04, 0x17
        /*00de*/ 	.short	(.L_36 - .L_35)
.L_35:
        /*00e0*/ 	.word	0x00000000
        /*00e4*/ 	.short	0x000d
        /*00e6*/ 	.short	0x0048
        /*00e8*/ 	.byte	0x00, 0xf0, 0x11, 0x00


	//----- nvinfo : EIATTR_KPARAM_INFO
	.align		4
.L_36:
        /*00ec*/ 	.byte	0x04, 0x17
        /*00ee*/ 	.short	(.L_38 - .L_37)
.L_37:
        /*00f0*/ 	.word	0x00000000
        /*00f4*/ 	.short	0x000c
        /*00f6*/ 	.short	0x0044
        /*00f8*/ 	.byte	0x00, 0xf0, 0x11, 0x00


	//----- nvinfo : EIATTR_KPARAM_INFO
	.align		4
.L_38:
        /*00fc*/ 	.byte	0x04, 0x17
        /*00fe*/ 	.short	(.L_40 - .L_39)
.L_39:
        /*0100*/ 	.word	0x00000000
        /*0104*/ 	.short	0x000b
        /*0106*/ 	.short	0x0040
        /*0108*/ 	.byte	0x00, 0xf0, 0x11, 0x00


	//----- nvinfo : EIATTR_KPARAM_INFO
	.align		4
.L_40:
        /*010c*/ 	.byte	0x04, 0x17
        /*010e*/ 	.short	(.L_42 - .L_41)
.L_41:
        /*0110*/ 	.word	0x00000000
        /*0114*/ 	.short	0x000a
        /*0116*/ 	.short	0x003c
        /*0118*/ 	.byte	0x00, 0xf0, 0x11, 0x00


	//----- nvinfo : EIATTR_KPARAM_INFO
	.align		4
.L_42:
        /*011c*/ 	.byte	0x04, 0x17
        /*011e*/ 	.short	(.L_44 - .L_43)
.L_43:
        /*0120*/ 	.word	0x00000000
        /*0124*/ 	.short	0x0009
        /*0126*/ 	.short	0x0038
        /*0128*/ 	.byte	0x00, 0xf0, 0x11, 0x00


	//----- nvinfo : EIATTR_KPARAM_INFO
	.align		4
.L_44:
        /*012c*/ 	.byte	0x04, 0x17
        /*012e*/ 	.short	(.L_46 - .L_45)
.L_45:
        /*0130*/ 	.word	0x00000000
        /*0134*/ 	.short	0x0008
        /*0136*/ 	.short	0x0034
        /*0138*/ 	.byte	0x00, 0xf0, 0x11, 0x00


	//----- nvinfo : EIATTR_KPARAM_INFO
	.align		4
.L_46:
        /*013c*/ 	.byte	0x04, 0x17
        /*013e*/ 	.short	(.L_48 - .L_47)
.L_47:
        /*0140*/ 	.word	0x00000000
        /*0144*/ 	.short	0x0007
        /*0146*/ 	.short	0x0030
        /*0148*/ 	.byte	0x00, 0xf0, 0x11, 0x00


	//----- nvinfo : EIATTR_KPARAM_INFO
	.align		4
.L_48:
        /*014c*/ 	.byte	0x04, 0x17
        /*014e*/ 	.short	(.L_50 - .L_49)
.L_49:
        /*0150*/ 	.word	0x00000000
        /*0154*/ 	.short	0x0006
        /*0156*/ 	.short	0x002c
        /*0158*/ 	.byte	0x00, 0xf0, 0x11, 0x00


	//----- nvinfo : EIATTR_KPARAM_INFO
	.align		4
.L_50:
        /*015c*/ 	.byte	0x04, 0x17
        /*015e*/ 	.short	(.L_52 - .L_51)
.L_51:
        /*0160*/ 	.word	0x00000000
        /*0164*/ 	.short	0x0005
        /*0166*/ 	.short	0x0028
        /*0168*/ 	.byte	0x00, 0xf0, 0x11, 0x00


	//----- nvinfo : EIATTR_KPARAM_INFO
	.align		4
.L_52:
        /*016c*/ 	.byte	0x04, 0x17
        /*016e*/ 	.short	(.L_54 - .L_53)
.L_53:
        /*0170*/ 	.word	0x00000000
        /*0174*/ 	.short	0x0004
        /*0176*/ 	.short	0x0020
        /*0178*/ 	.byte	0x00, 0xf4, 0x21, 0x00


	//----- nvinfo : EIATTR_KPARAM_INFO
	.align		4
.L_54:
        /*017c*/ 	.byte	0x04, 0x17
        /*017e*/ 	.short	(.L_56 - .L_55)
.L_55:
        /*0180*/ 	.word	0x00000000
        /*0184*/ 	.short	0x0003
        /*0186*/ 	.short	0x0018
        /*0188*/ 	.byte	0x00, 0xf4, 0x21, 0x00


	//----- nvinfo : EIATTR_KPARAM_INFO
	.align		4
.L_56:
        /*018c*/ 	.byte	0x04, 0x17
        /*018e*/ 	.short	(.L_58 - .L_57)
.L_57:
        /*0190*/ 	.word	0x00000000
        /*0194*/ 	.short	0x0002
        /*0196*/ 	.short	0x0010
        /*0198*/ 	.byte	0x00, 0xf4, 0x21, 0x00


	//----- nvinfo : EIATTR_KPARAM_INFO
	.align		4
.L_58:
        /*019c*/ 	.byte	0x04, 0x17
        /*019e*/ 	.short	(.L_60 - .L_59)
.L_59:
        /*01a0*/ 	.word	0x00000000
        /*01a4*/ 	.short	0x0001
        /*01a6*/ 	.short	0x0008
        /*01a8*/ 	.byte	0x00, 0xf4, 0x21, 0x00


	//----- nvinfo : EIATTR_KPARAM_INFO
	.align		4
.L_60:
        /*01ac*/ 	.byte	0x04, 0x17
        /*01ae*/ 	.short	(.L_62 - .L_61)
.L_61:
        /*01b0*/ 	.word	0x00000000
        /*01b4*/ 	.short	0x0000
        /*01b6*/ 	.short	0x0000
        /*01b8*/ 	.byte	0x00, 0xf4, 0x21, 0x00


	//----- nvinfo : EIATTR_MAXREG_COUNT
	.align		4
.L_62:
        /*01bc*/ 	.byte	0x03, 0x1b
        /*01be*/ 	.short	0x00ff


	//----- nvinfo : EIATTR_NUM_BARRIERS
	.align		4
        /*01c0*/ 	.byte	0x02, 0x4c
        /*01c2*/ 	.byte	0x01
	.zero		1


	//----- nvinfo : EIATTR_ANNOTATIONS
	.align		4
        /*01c4*/ 	.byte	0x04, 0x55
        /*01c6*/ 	.short	(.L_64 - .L_63)


	//   ....[0]....
.L_63:
        /*01c8*/ 	.word	0x00000001
        /*01cc*/ 	.byte	0x60, 0x11, 0x00, 0x00, 0x01, 0x00, 0x00, 0x00, 0xa0, 0x11, 0x00, 0x00, 0x01, 0x00, 0x00, 0x00
        /* <DEDUP_REMOVED lines=71> */
        /*064c*/ 	.byte	0x20, 0x5a, 0x00, 0x00, 0x01, 0x00, 0x00, 0x00, 0x50, 0x5a, 0x00, 0x00


	//----- nvinfo : EIATTR_MERCURY_ISA_VERSION
	.align		4
.L_64:
        /*0658*/ 	.byte	0x03, 0x5f
        /*065a*/ 	.short	0x0000


	//----- nvinfo : EIATTR_COOP_GROUP_MASK_REGIDS
	.align		4
        /*065c*/ 	.byte	0x04, 0x29
        /*065e*/ 	.short	(.L_66 - .L_65)


	//   ....[0]....
.L_65:
        /*0660*/ 	.word	0xffffffff


	//   ....[1]....
        /*0664*/ 	.word	0xffffffff


	//   ....[2]....
        /*0668*/ 	.word	0xffffffff


	//   ....[3]....
        /*066c*/ 	.word	0xffffffff


	//   ....[4]....
        /*0670*/ 	.word	0xffffffff


	//   ....[5]....
        /*0674*/ 	.word	0xffffffff


	//   ....[6]....
        /*0678*/ 	.word	0xffffffff


	//   ....[7]....
        /*067c*/ 	.word	0xffffffff


	//   ....[8]....
        /*0680*/ 	.word	0xffffffff


	//   ....[9]....
        /*0684*/ 	.word	0xffffffff


	//   ....[10]....
        /*0688*/ 	.word	0xffffffff


	//   ....[11]....
        /*068c*/ 	.word	0xffffffff


	//   ....[12]....
        /*0690*/ 	.word	0xffffffff


	//   ....[13]....
        /*0694*/ 	.word	0xffffffff


	//   ....[14]....
        /*0698*/ 	.word	0xffffffff


	//   ....[15]....
        /*069c*/ 	.word	0xffffffff


	//   ....[16]....
        /*06a0*/ 	.word	0xffffffff


	//   ....[17]....
        /*06a4*/ 	.word	0xffffffff


	//   ....[18]....
        /*06a8*/ 	.word	0xffffffff


	//   ....[19]....
        /*06ac*/ 	.word	0xffffffff


	//   ....[20]....
        /*06b0*/ 	.word	0xffffffff


	//   ....[21]....
        /*06b4*/ 	.word	0xffffffff


	//----- nvinfo : EIATTR_COOP_GROUP_INSTR_OFFSETS
	.align		4
.L_66:
        /*06b8*/ 	.byte	0x04, 0x28
        /*06ba*/ 	.short	(.L_68 - .L_67)


	//   ....[0]....
.L_67:
        /*06bc*/ 	.word	0x000046d0


	//   ....[1]....
        /*06c0*/ 	.word	0x000046e0


	//   ....[2]....
        /*06c4*/ 	.word	0x000046f0


	//   ....[3]....
        /*06c8*/ 	.word	0x00004700


	//   ....[4]....
        /*06cc*/ 	.word	0x00004750


	//   ....[5]....
        /*06d0*/ 	.word	0x00004760


	//   ....[6]....
        /*06d4*/ 	.word	0x00004770


	//   ....[7]....
        /*06d8*/ 	.word	0x00004780


	//   ....[8]....
        /*06dc*/ 	.word	0x000048d0


	//   ....[9]....
        /*06e0*/ 	.word	0x000048f0


	//   ....[10]....
        /*06e4*/ 	.word	0x00004910


	//   ....[11]....
        /*06e8*/ 	.word	0x00004ac0


	//   ....[12]....
        /*06ec*/ 	.word	0x00004bc0


	//   ....[13]....
        /*06f0*/ 	.word	0x00004be0


	//   ....[14]....
        /*06f4*/ 	.word	0x00004c80


	//   ....[15]....
        /*06f8*/ 	.word	0x00004cb0


	//   ....[16]....
        /*06fc*/ 	.word	0x00004ce0


	//   ....[17]....
        /*0700*/ 	.word	0x00004d00


	//   ....[18]....
        /*0704*/ 	.word	0x00004d20


	//   ....[19]....
        /*0708*/ 	.word	0x00004f70


	//   ....[20]....
        /*070c*/ 	.word	0x00004fd0


	//   ....[21]....
        /*0710*/ 	.word	0x00004ff0


	//----- nvinfo : EIATTR_EXIT_INSTR_OFFSETS
	.align		4
.L_68:
        /*0714*/ 	.byte	0x04, 0x1c
        /*0716*/ 	.short	(.L_70 - .L_69)


	//   ....[0]....
.L_69:
        /*0718*/ 	.word	0x00008270


	//   ....[1]....
        /*071c*/ 	.word	0x00008310


	//----- nvinfo : EIATTR_REQNTID
	.align		4
.L_70:
        /*0720*/ 	.byte	0x04, 0x10
        /*0722*/ 	.short	(.L_72 - .L_71)
.L_71:
        /*0724*/ 	.word	0x00000100
        /*0728*/ 	.word	0x00000001
        /*072c*/ 	.word	0x00000001


	//----- nvinfo : EIATTR_CRS_STACK_SIZE
	.align		4
.L_72:
        /*0730*/ 	.byte	0x04, 0x1e
        /*0732*/ 	.short	(.L_74 - .L_73)
.L_73:
        /*0734*/ 	.word	0x00000000
.L_74:


//--------------------- .nv.callgraph             --------------------------
	.section	.nv.callgraph,"",@"SHT_CUDA_CALLGRAPH"
	.align	4
	.sectionentsize	8
	.align		4
        /*0000*/ 	.word	0x00000000
	.align		4
        /*0004*/ 	.word	0xffffffff
	.align		4
        /*0008*/ 	.word	0x00000000
	.align		4
        /*000c*/ 	.word	0xfffffffe
	.align		4
        /*0010*/ 	.word	0x00000000
	.align		4
        /*0014*/ 	.word	0xfffffffd
	.align		4
        /*0018*/ 	.word	0x00000000
	.align		4
        /*001c*/ 	.word	0xfffffffc


//--------------------- .nv.rel.action            --------------------------
	.section	.nv.rel.action,"",@"SHT_CUDA_RELOCINFO"
	.align	8
	.sectionentsize	8
        /*0000*/ 	.byte	0x73, 0x00, 0x00, 0x00, 0x00, 0x00, 0x00, 0x00, 0x00, 0x00, 0x00, 0x11, 0x25, 0x00, 0x05, 0x36


//--------------------- .nv.constant4             --------------------------
	.section	.nv.constant4,"a",@progbits
	.align	8
	.align		8
.nv.constant4:
        /*0000*/ 	.dword	_$_str


//--------------------- .nv.constant0.attn_fwd    --------------------------
	.section	.nv.constant0.attn_fwd,"a",@progbits
	.sectionflags	@""
	.align	4
.nv.constant0.attn_fwd:
	.zero		488


//--------------------- .text.attn_fwd            --------------------------
	.section	.text.attn_fwd,"ax",@progbits
	.sectioninfo	@"SHI_REGISTERS=255"
	.align	128
        .global         attn_fwd
        .type           attn_fwd,@function
        .size           attn_fwd,(.L_x_11 - attn_fwd)
        .other          attn_fwd,@"STO_CUDA_ENTRY STV_DEFAULT"
attn_fwd:
.text.attn_fwd:
[----:B------:R-:W-:Y:S02]  /*0000*/  IMAD.MOV.U32 R1, RZ, RZ, c[0x0][0x28] ;  /* 0x00000a00ff017624 */ /* 0x000fe400078e00ff */
[----:B------:R-:W0:Y:S01]  /*0010*/  S2R R237, SR_CTAID.X ;  /* 0x0000000000ed7919 */ /* 0x000e220000002500 */
[----:B------:R-:W-:Y:S01]  /*0020*/  IMAD.MOV.U32 R67, RZ, RZ, c[0x0][0x198] ;  /* 0x00006600ff437624 */ /* 0x000fe200078e00ff */
[----:B------:R-:W-:Y:S01]  /*0030*/  ULDC.64 UR6, c[0x0][0x118] ;  /* 0x0000460000067ab9 */ /* 0x000fe20000000a00 */
[----:B------:R-:W-:Y:S01]  /*0040*/  IADD3 R1, R1, -0x248, RZ ;  /* 0xfffffdb801017810 */ /* 0x000fe20007ffe0ff */
[----:B------:R-:W1:Y:S04]  /*0050*/  S2R R132, SR_TID.X ;  /* 0x0000000000847919 */ /* 0x000e680000002100 */
[----:B------:R-:W2:Y:S01]  /*0060*/  S2R R28, SR_CTAID.Y ;  /* 0x00000000001c7919 */ /* 0x000ea20000002600 */
[----:B0-----:R-:W-:Y:S01]  /*0070*/  IMAD.SHL.U32 R237, R237, 0x20, RZ ;  /* 0x00000020eded7824 */ /* 0x001fe200078e00ff */
[----:B-1----:R-:W-:-:S04]  /*0080*/  SHF.R.U32.HI R2, RZ, 0x5, R132 ;  /* 0x00000005ff027819 */ /* 0x002fc80000011684 */
[----:B------:R-:W-:Y:S01]  /*0090*/  LOP3.LUT R3, R237, 0x1f, R132, 0xf8, !PT ;  /* 0x0000001fed037812 */ /* 0x000fe200078ef884 */
[----:B--2---:R-:W-:Y:S01]  /*00a0*/  IMAD R0, R28, c[0x0][0x190], RZ ;  /* 0x000064001c007a24 */ /* 0x004fe200078e02ff */
[----:B------:R-:W-:-:S03]  /*00b0*/  SGXT.U32 R4, R2, 0x3 ;  /* 0x000000030204781a */ /* 0x000fc60000000000 */
[----:B------:R-:W-:Y:S01]  /*00c0*/  IMAD R3, R3, c[0x0][0x194], RZ ;  /* 0x0000650003037a24 */ /* 0x000fe200078e02ff */
[----:B------:R-:W-:Y:S01]  /*00d0*/  SHF.L.U32 R2, R0, 0x1, RZ ;  /* 0x0000000100027819 */ /* 0x000fe200000006ff */
[----:B------:R-:W-:Y:S02]  /*00e0*/  IMAD R6, R4, c[0x0][0x198], RZ ;  /* 0x0000660004067a24 */ /* 0x000fe400078e02ff */
[----:B------:R-:W-:Y:S02]  /*00f0*/  IMAD.SHL.U32 R5, R3, 0x2, RZ ;  /* 0x0000000203057824 */ /* 0x000fe400078e00ff */
[----:B------:R-:W-:-:S03]  /*0100*/  IMAD.HI R0, R0, 0x2, RZ ;  /* 0x0000000200007827 */ /* 0x000fc600078e02ff */
[----:B------:R-:W-:Y:S01]  /*0110*/  IADD3 R69, P0, P1, R5, c[0x0][0x160], R2 ;  /* 0x0000580005457a10 */ /* 0x000fe2000791e002 */
[----:B------:R-:W-:-:S04]  /*0120*/  IMAD.HI R3, R3, 0x2, RZ ;  /* 0x0000000203037827 */ /* 0x000fc800078e02ff */
[----:B------:R-:W-:Y:S01]  /*0130*/  IMAD R5, R67, 0x8, R6 ;  /* 0x0000000843057824 */ /* 0x000fe200078e0206 */
[----:B------:R-:W-:Y:S02]  /*0140*/  IADD3.X R71, R3, c[0x0][0x164], R0, P0, P1 ;  /* 0x0000590003477a10 */ /* 0x000fe400007e2400 */
[CC--:B------:R-:W-:Y:S01]  /*0150*/  LEA R2, P0, R6.reuse, R69.reuse, 0x1 ;  /* 0x0000004506027211 */ /* 0x0c0fe200078008ff */
[----:B------:R-:W-:Y:S01]  /*0160*/  IMAD R0, R67, 0x8, R5 ;  /* 0x0000000843007824 */ /* 0x000fe200078e0205 */
[----:B------:R-:W-:Y:S02]  /*0170*/  LEA R4, P1, R5, R69, 0x1 ;  /* 0x0000004505047211 */ /* 0x000fe400078208ff */
[----:B------:R-:W-:Y:S02]  /*0180*/  LEA.HI.X.SX32 R3, R6, R71, 0x1, P0 ;  /* 0x0000004706037211 */ /* 0x000fe400000f0eff */
[----:B------:R-:W-:Y:S02]  /*0190*/  LEA R9, R67, R0, 0x3 ;  /* 0x0000000043097211 */ /* 0x000fe400078e18ff */
[----:B------:R-:W-:Y:S01]  /*01a0*/  LEA R6, P0, R0, R69, 0x1 ;  /* 0x0000004500067211 */ /* 0x000fe200078008ff */
[----:B------:R0:W2:Y:S01]  /*01b0*/  LDG.E.U16 R15, [R2.64] ;  /* 0x00000006020f7981 */ /* 0x0000a2000c1e1500 */
[----:B------:R-:W-:-:S02]  /*01c0*/  LEA.HI.X.SX32 R5, R5, R71, 0x1, P1 ;  /* 0x0000004705057211 */ /* 0x000fc400008f0eff */
[----:B------:R-:W-:Y:S01]  /*01d0*/  LEA.HI.X.SX32 R7, R0, R71, 0x1, P0 ;  /* 0x0000004700077211 */ /* 0x000fe200000f0eff */
[----:B------:R-:W-:Y:S01]  /*01e0*/  IMAD R0, R67, 0x8, R9 ;  /* 0x0000000843007824 */ /* 0x000fe200078e0209 */
[C---:B------:R-:W-:Y:S01]  /*01f0*/  LEA R8, P0, R9.reuse, R69, 0x1 ;  /* 0x0000004509087211 */ /* 0x040fe200078008ff */
[----:B------:R1:W3:Y:S03]  /*0200*/  LDG.E.U16 R17, [R4.64] ;  /* 0x0000000604117981 */ /* 0x0002e6000c1e1500 */
[----:B------:R-:W-:Y:S01]  /*0210*/  LEA.HI.X.SX32 R9, R9, R71, 0x1, P0 ;  /* 0x0000004709097211 */ /* 0x000fe200000f0eff */
[C---:B------:R-:W-:Y:S01]  /*0220*/  IMAD R13, R67.reuse, 0x8, R0 ;  /* 0x00000008430d7824 */ /* 0x040fe200078e0200 */
[C---:B------:R-:W-:Y:S01]  /*0230*/  LEA R10, P0, R0.reuse, R69, 0x1 ;  /* 0x00000045000a7211 */ /* 0x040fe200078008ff */
[----:B------:R4:W5:Y:S03]  /*0240*/  LDG.E.U16 R19, [R6.64] ;  /* 0x0000000606137981 */ /* 0x000966000c1e1500 */
[----:B------:R-:W-:Y:S01]  /*0250*/  LEA.HI.X.SX32 R11, R0, R71, 0x1, P0 ;  /* 0x00000047000b7211 */ /* 0x000fe200000f0eff */
[----:B------:R-:W-:Y:S01]  /*0260*/  IMAD R0, R67, 0x8, R13 ;  /* 0x0000000843007824 */ /* 0x000fe200078e020d */
[-C--:B0-----:R-:W-:Y:S01]  /*0270*/  LEA R2, P0, R13, R69.reuse, 0x1 ;  /* 0x000000450d027211 */ /* 0x081fe200078008ff */
[----:B------:R0:W5:Y:S03]  /*0280*/  LDG.E.U16 R21, [R8.64] ;  /* 0x0000000608157981 */ /* 0x000166000c1e1500 */
[----:B------:R-:W-:Y:S01]  /*0290*/  LEA R12, P1, R0, R69, 0x1 ;  /* 0x00000045000c7211 */ /* 0x000fe200078208ff */
[----:B------:R0:W5:Y:S01]  /*02a0*/  LDG.E.U16 R23, [R10.64] ;  /* 0x000000060a177981 */ /* 0x000162000c1e1500 */
[----:B------:R-:W-:-:S02]  /*02b0*/  LEA R14, R67, R0, 0x3 ;  /* 0x00000000430e7211 */ /* 0x000fc400078e18ff */
[-C--:B------:R-:W-:Y:S02]  /*02c0*/  LEA.HI.X.SX32 R3, R13, R71.reuse, 0x1, P0 ;  /* 0x000000470d037211 */ /* 0x080fe400000f0eff */
[----:B------:R-:W-:Y:S01]  /*02d0*/  LEA.HI.X.SX32 R13, R0, R71, 0x1, P1 ;  /* 0x00000047000d7211 */ /* 0x000fe200008f0eff */
[C---:B------:R-:W-:Y:S01]  /*02e0*/  IMAD R0, R67.reuse, 0x8, R14 ;  /* 0x0000000843007824 */ /* 0x040fe200078e020e */
[C---:B-1----:R-:W-:Y:S01]  /*02f0*/  LEA R4, P0, R14.reuse, R69, 0x1 ;  /* 0x000000450e047211 */ /* 0x042fe200078008ff */
[----:B------:R1:W5:Y:S03]  /*0300*/  LDG.E.U16 R25, [R2.64] ;  /* 0x0000000602197981 */ /* 0x000366000c1e1500 */
[----:B------:R-:W-:Y:S01]  /*0310*/  LEA.HI.X.SX32 R5, R14, R71, 0x1, P0 ;  /* 0x000000470e057211 */ /* 0x000fe200000f0eff */
[C---:B0-----:R-:W-:Y:S01]  /*0320*/  IMAD R9, R67.reuse, 0x8, R0 ;  /* 0x0000000843097824 */ /* 0x041fe200078e0200 */
[C---:B----4-:R-:W-:Y:S01]  /*0330*/  LEA R6, P0, R0.reuse, R69, 0x1 ;  /* 0x0000004500067211 */ /* 0x050fe200078008ff */
[----:B------:R0:W4:Y:S03]  /*0340*/  LDG.E.U16 R27, [R12.64] ;  /* 0x000000060c1b7981 */ /* 0x000126000c1e1500 */
[----:B------:R-:W-:Y:S01]  /*0350*/  LEA.HI.X.SX32 R7, R0, R71, 0x1, P0 ;  /* 0x0000004700077211 */ /* 0x000fe200000f0eff */
[----:B------:R-:W-:Y:S01]  /*0360*/  IMAD R0, R67, 0x8, R9 ;  /* 0x0000000843007824 */ /* 0x000fe200078e0209 */
[-C--:B------:R-:W-:Y:S01]  /*0370*/  LEA R8, P0, R9, R69.reuse, 0x1 ;  /* 0x0000004509087211 */ /* 0x080fe200078008ff */
[----:B------:R0:W4:Y:S03]  /*0380*/  LDG.E.U16 R29, [R4.64] ;  /* 0x00000006041d7981 */ /* 0x000126000c1e1500 */
[----:B------:R-:W-:Y:S01]  /*0390*/  LEA R10, P1, R0, R69, 0x1 ;  /* 0x00000045000a7211 */ /* 0x000fe200078208ff */
[----:B------:R0:W4:Y:S01]  /*03a0*/  LDG.E.U16 R31, [R6.64] ;  /* 0x00000006061f7981 */ /* 0x000122000c1e1500 */
[----:B------:R-:W-:-:S02]  /*03b0*/  LEA R14, R67, R0, 0x3 ;  /* 0x00000000430e7211 */ /* 0x000fc400078e18ff */
[-C--:B------:R-:W-:Y:S02]  /*03c0*/  LEA.HI.X.SX32 R9, R9, R71.reuse, 0x1, P0 ;  /* 0x0000004709097211 */ /* 0x080fe400000f0eff */
[----:B------:R-:W-:Y:S01]  /*03d0*/  LEA.HI.X.SX32 R11, R0, R71, 0x1, P1 ;  /* 0x00000047000b7211 */ /* 0x000fe200008f0eff */
[C---:B------:R-:W-:Y:S01]  /*03e0*/  IMAD R0, R67.reuse, 0x8, R14 ;  /* 0x0000000843007824 */ /* 0x040fe200078e020e */
[C---:B-1----:R-:W-:Y:S01]  /*03f0*/  LEA R2, P0, R14.reuse, R69, 0x1 ;  /* 0x000000450e027211 */ /* 0x042fe200078008ff */
[----:B------:R1:W4:Y:S03]  /*0400*/  LDG.E.U16 R33, [R8.64] ;  /* 0x0000000608217981 */ /* 0x000326000c1e1500 */
[----:B------:R-:W-:Y:S01]  /*0410*/  LEA.HI.X.SX32 R3, R14, R71, 0x1, P0 ;  /* 0x000000470e037211 */ /* 0x000fe200000f0eff */
[C---:B0-----:R-:W-:Y:S01]  /*0420*/  IMAD R13, R67.reuse, 0x8, R0 ;  /* 0x00000008430d7824 */ /* 0x041fe200078e0200 */
[C---:B------:R-:W-:Y:S01]  /*0430*/  LEA R4, P0, R0.reuse, R69, 0x1 ;  /* 0x0000004500047211 */ /* 0x040fe200078008ff */
        /* <DEDUP_REMOVED lines=60> */
[----:B------:R1:W4:Y:S02]  /*0800*/  LDG.E.U16 R65, [R8.64] ;  /* 0x0000000608417981 */ /* 0x000324000c1e1500 */
[C---:B0-----:R-:W-:Y:S01]  /*0810*/  IMAD R13, R67.reuse, 0x8, R0 ;  /* 0x00000008430d7824 */ /* 0x041fe200078e0200 */
[----:B------:R-:W-:Y:S01]  /*0820*/  LEA.HI.X.SX32 R3, R14, R71, 0x1, P0 ;  /* 0x000000470e037211 */ /* 0x000fe200000f0eff */
[----:B------:R-:W4:Y:S01]  /*0830*/  LDG.E.U16 R11, [R10.64] ;  /* 0x000000060a0b7981 */ /* 0x000f22000c1e1500 */
[----:B------:R-:W-:Y:S01]  /*0840*/  LEA R4, P0, R0, R69, 0x1 ;  /* 0x0000004500047211 */ /* 0x000fe200078008ff */
[----:B------:R-:W-:-:S03]  /*0850*/  IMAD R14, R67, 0x8, R13 ;  /* 0x00000008430e7824 */ /* 0x000fc600078e020d */
[----:B------:R-:W-:Y:S02]  /*0860*/  LEA.HI.X.SX32 R5, R0, R71, 0x1, P0 ;  /* 0x0000004700057211 */ /* 0x000fe400000f0eff */
[----:B------:R-:W-:Y:S02]  /*0870*/  LEA R6, P0, R13, R69, 0x1 ;  /* 0x000000450d067211 */ /* 0x000fe400078008ff */
[----:B------:R-:W-:Y:S02]  /*0880*/  LEA R0, R67, R14, 0x3 ;  /* 0x0000000e43007211 */ /* 0x000fe400078e18ff */
[----:B------:R-:W-:Y:S01]  /*0890*/  LEA.HI.X.SX32 R7, R13, R71, 0x1, P0 ;  /* 0x000000470d077211 */ /* 0x000fe200000f0eff */
[----:B------:R0:W4:Y:S01]  /*08a0*/  LDG.E.U16 R67, [R2.64] ;  /* 0x0000000602437981 */ /* 0x000122000c1e1500 */
[-C--:B------:R-:W-:Y:S02]  /*08b0*/  LEA R12, P1, R14, R69.reuse, 0x1 ;  /* 0x000000450e0c7211 */ /* 0x080fe400078208ff */
[----:B-1----:R-:W-:-:S02]  /*08c0*/  LEA R8, P0, R0, R69, 0x1 ;  /* 0x0000004500087211 */ /* 0x002fc400078008ff */
[-C--:B------:R-:W-:Y:S01]  /*08d0*/  LEA.HI.X.SX32 R13, R14, R71.reuse, 0x1, P1 ;  /* 0x000000470e0d7211 */ /* 0x080fe200008f0eff */
[----:B------:R1:W4:Y:S01]  /*08e0*/  LDG.E.U16 R69, [R4.64] ;  /* 0x0000000604457981 */ /* 0x000322000c1e1500 */
[----:B------:R-:W-:-:S03]  /*08f0*/  LEA.HI.X.SX32 R9, R0, R71, 0x1, P0 ;  /* 0x0000004700097211 */ /* 0x000fc600000f0eff */
[----:B------:R0:W4:Y:S04]  /*0900*/  LDG.E.U16 R7, [R6.64] ;  /* 0x0000000606077981 */ /* 0x000128000c1e1500 */
[----:B------:R-:W4:Y:S04]  /*0910*/  LDG.E.U16 R13, [R12.64] ;  /* 0x000000060c0d7981 */ /* 0x000f28000c1e1500 */
[----:B------:R1:W4:Y:S01]  /*0920*/  LDG.E.U16 R9, [R8.64] ;  /* 0x0000000608097981 */ /* 0x000322000c1e1500 */
[C---:B------:R-:W-:Y:S02]  /*0930*/  LOP3.LUT R42, R132.reuse, 0xff, RZ, 0xc0, !PT ;  /* 0x000000ff842a7812 */ /* 0x040fe400078ec0ff */
[----:B------:R-:W-:-:S03]  /*0940*/  LOP3.LUT R16, R132, 0xc0, RZ, 0xc0, !PT ;  /* 0x000000c084107812 */ /* 0x000fc600078ec0ff */
[----:B------:R-:W-:Y:S01]  /*0950*/  IMAD.SHL.U32 R0, R42, 0x2, RZ ;  /* 0x000000022a007824 */ /* 0x000fe200078e00ff */
[----:B0-----:R-:W-:-:S04]  /*0960*/  SHF.R.U32.HI R3, RZ, 0x2, R16 ;  /* 0x00000002ff037819 */ /* 0x001fc80000011610 */
[----:B------:R-:W-:Y:S02]  /*0970*/  LOP3.LUT R2, R0, R3, RZ, 0x3c, !PT ;  /* 0x0000000300027212 */ /* 0x000fe400078e3cff */
[----:B-1----:R-:W-:-:S04]  /*0980*/  IADD3 R8, R237, 0x20, RZ ;  /* 0x00000020ed087810 */ /* 0x002fc80007ffe0ff */
[----:B------:R-:W-:Y:S01]  /*0990*/  ISETP.GE.AND P0, PT, R8, 0x1, PT ;  /* 0x000000010800780c */ /* 0x000fe20003f06270 */
[----:B------:R-:W-:Y:S01]  /*09a0*/  IMAD.MOV.U32 R195, RZ, RZ, 0x3f800000 ;  /* 0x3f800000ffc37424 */ /* 0x000fe200078e00ff */
[----:B------:R-:W-:Y:S01]  /*09b0*/  MOV R4, 0xff800000 ;  /* 0xff80000000047802 */ /* 0x000fe20000000f00 */
[----:B------:R-:W-:Y:S01]  /*09c0*/  IMAD.MOV.U32 R3, RZ, RZ, -0x800000 ;  /* 0xff800000ff037424 */ /* 0x000fe200078e00ff */
[----:B------:R-:W-:Y:S01]  /*09d0*/  MOV R193, 0x3f800000 ;  /* 0x3f80000000c17802 */ /* 0x000fe20000000f00 */
[----:B------:R-:W-:Y:S01]  /*09e0*/  IMAD.MOV.U32 R5, RZ, RZ, -0x800000 ;  /* 0xff800000ff057424 */ /* 0x000fe200078e00ff */
[----:B------:R-:W-:Y:S01]  /*09f0*/  CS2R R96, SRZ ;  /* 0x0000000000607805 */ /* 0x000fe2000001ff00 */
[----:B------:R-:W-:Y:S01]  /*0a00*/  IMAD.MOV.U32 R6, RZ, RZ, -0x800000 ;  /* 0xff800000ff067424 */ /* 0x000fe200078e00ff */
[----:B------:R-:W-:Y:S01]  /*0a10*/  CS2R R98, SRZ ;  /* 0x0000000000627805 */ /* 0x000fe2000001ff00 */
[----:B------:R-:W-:Y:S01]  /*0a20*/  IMAD.MOV.U32 R194, RZ, RZ, 0x3f800000 ;  /* 0x3f800000ffc27424 */ /* 0x000fe200078e00ff */
[----:B------:R-:W-:Y:S01]  /*0a30*/  CS2R R92, SRZ ;  /* 0x00000000005c7805 */ /* 0x000fe2000001ff00 */
[----:B------:R-:W-:Y:S01]  /*0a40*/  IMAD.MOV.U32 R192, RZ, RZ, 0x3f800000 ;  /* 0x3f800000ffc07424 */ /* 0x000fe200078e00ff */
[----:B------:R-:W-:Y:S01]  /*0a50*/  CS2R R94, SRZ ;  /* 0x00000000005e7805 */ /* 0x000fe2000001ff00 */
        /* <DEDUP_REMOVED lines=12> */
[----:B--2---:R-:W-:Y:S04]  /*0b20*/  STS.U16 [R2+0x8000], R15 ;  /* 0x0080000f02007388 */ /* 0x004fe80000000400 */
[----:B---3--:R-:W-:Y:S04]  /*0b30*/  STS.U16 [R2+0x8200], R17 ;  /* 0x0082001102007388 */ /* 0x008fe80000000400 */
[----:B-----5:R-:W-:Y:S04]  /*0b40*/  STS.U16 [R2+0x8400], R19 ;  /* 0x0084001302007388 */ /* 0x020fe80000000400 */
[----:B------:R-:W-:Y:S04]  /*0b50*/  STS.U16 [R2+0x8600], R21 ;  /* 0x0086001502007388 */ /* 0x000fe80000000400 */
[----:B------:R-:W-:Y:S04]  /*0b60*/  STS.U16 [R2+0x8800], R23 ;  /* 0x0088001702007388 */ /* 0x000fe80000000400 */
[----:B------:R-:W-:Y:S04]  /*0b70*/  STS.U16 [R2+0x8a00], R25 ;  /* 0x008a001902007388 */ /* 0x000fe80000000400 */
[----:B----4-:R-:W-:Y:S04]  /*0b80*/  STS.U16 [R2+0x8c00], R27 ;  /* 0x008c001b02007388 */ /* 0x010fe80000000400 */
[----:B------:R-:W-:Y:S04]  /*0b90*/  STS.U16 [R2+0x8e00], R29 ;  /* 0x008e001d02007388 */ /* 0x000fe80000000400 */
        /* <DEDUP_REMOVED lines=20> */
[----:B------:R0:W-:Y:S04]  /*0ce0*/  STS.U16 [R2+0x9600], R37 ;  /* 0x0096002502007388 */ /* 0x0001e80000000400 */
[----:B------:R1:W-:Y:S04]  /*0cf0*/  STS.U16 [R2+0x9800], R39 ;  /* 0x0098002702007388 */ /* 0x0003e80000000400 */
[----:B------:R2:W-:Y:S01]  /*0d00*/  STS.U16 [R2+0x9a00], R41 ;  /* 0x009a002902007388 */ /* 0x0005e20000000400 */
[----:B0-----:R-:W-:-:S03]  /*0d10*/  LOP3.LUT R37, R132, 0xe0, RZ, 0xc0, !PT ;  /* 0x000000e084257812 */ /* 0x001fc600078ec0ff */
[----:B------:R0:W-:Y:S01]  /*0d20*/  STS.U16 [R2+0xba00], R7 ;  /* 0x00ba000702007388 */ /* 0x0001e20000000400 */
[C---:B-1----:R-:W-:Y:S02]  /*0d30*/  LOP3.LUT R39, R132.reuse, 0x3, RZ, 0xc0, !PT ;  /* 0x0000000384277812 */ /* 0x042fe400078ec0ff */
[C---:B--2---:R-:W-:Y:S02]  /*0d40*/  LOP3.LUT R41, R132.reuse, 0x1c, RZ, 0xc0, !PT ;  /* 0x0000001c84297812 */ /* 0x044fe400078ec0ff */
[----:B0-----:R-:W-:Y:S01]  /*0d50*/  LOP3.LUT R7, R132, 0x3f, RZ, 0xc0, !PT ;  /* 0x0000003f84077812 */ /* 0x001fe200078ec0ff */
[----:B------:R-:W-:Y:S05]  /*0d60*/  @!P0 BRA `(.L_x_0) ;  /* 0x0000587000008947 */ /* 0x000fea0003800000 */
[----:B------:R-:W-:Y:S01]  /*0d70*/  SHF.R.U32.HI R3, RZ, 0x6, R132 ;  /* 0x00000006ff037819 */ /* 0x000fe20000011684 */
[----:B------:R-:W-:Y:S01]  /*0d80*/  IMAD.MOV.U32 R40, RZ, RZ, c[0x0][0x1b8] ;  /* 0x00006e00ff287624 */ /* 0x000fe200078e00ff */
[----:B------:R-:W-:Y:S01]  /*0d90*/  LOP3.LUT R11, R132, 0x7, RZ, 0xc0, !PT ;  /* 0x00000007840b7812 */ /* 0x000fe200078ec0ff */
[----:B------:R-:W-:Y:S01]  /*0da0*/  IMAD R4, R28, c[0x0][0x1b0], RZ ;  /* 0x00006c001c047a24 */ /* 0x000fe200078e02ff */
[----:B------:R-:W-:Y:S01]  /*0db0*/  SGXT.U32 R3, R3, 0x2 ;  /* 0x000000020303781a */ /* 0x000fe20000000000 */
[----:B------:R-:W-:Y:S01]  /*0dc0*/  IMAD R5, R42, c[0x0][0x1a8], RZ ;  /* 0x00006a002a057a24 */ /* 0x000fe200078e02ff */
[----:B------:R-:W-:Y:S01]  /*0dd0*/  SHF.L.U32 R9, R132, 0x1, RZ ;  /* 0x0000000184097819 */ /* 0x000fe200000006ff */
[----:B------:R-:W-:Y:S01]  /*0de0*/  IMAD R7, R7, c[0x0][0x1b4], RZ ;  /* 0x00006d0007077a24 */ /* 0x000fe200078e02ff */
[----:B------:R-:W-:Y:S01]  /*0df0*/  SHF.R.U32.HI R229, RZ, 0x3, R42 ;  /* 0x00000003ffe57819 */ /* 0x000fe2000001162a */
[----:B------:R-:W-:Y:S01]  /*0e00*/  IMAD R13, R3, c[0x0][0x1b8], RZ ;  /* 0x00006e00030d7a24 */ /* 0x000fe200078e02ff */
[----:B------:R-:W-:Y:S01]  /*0e10*/  SHF.R.U32.HI R223, RZ, 0x2, R132 ;  /* 0x00000002ffdf7819 */ /* 0x000fe20000011684 */
[----:B------:R-:W-:Y:S01]  /*0e20*/  IMAD R3, R28, c[0x0][0x1a0], RZ ;  /* 0x000068001c037a24 */ /* 0x000fe200078e02ff */
[----:B------:R-:W-:Y:S01]  /*0e30*/  LOP3.LUT R229, R229, 0x1c, RZ, 0xc0, !PT ;  /* 0x0000001ce5e57812 */ /* 0x000fe200078ec0ff */
[C---:B------:R-:W-:Y:S01]  /*0e40*/  IMAD R15, R40.reuse, 0x4, R13 ;  /* 0x00000004280f7824 */ /* 0x040fe200078e020d */
[----:B------:R-:W-:Y:S01]  /*0e50*/  SGXT.U32 R223, R223, 0x3 ;  /* 0x00000003dfdf781a */ /* 0x000fe20000000000 */
[C---:B------:R-:W-:Y:S01]  /*0e60*/  IMAD.SHL.U32 R19, R5.reuse, 0x2, RZ ;  /* 0x0000000205137824 */ /* 0x040fe200078e00ff */
[----:B------:R-:W-:Y:S01]  /*0e70*/  MOV R194, 0x3f800000 ;  /* 0x3f80000000c27802 */ /* 0x000fe20000000f00 */
[----:B------:R-:W-:Y:S01]  /*0e80*/  IMAD.HI R6, R5, 0x2, RZ ;  /* 0x0000000205067827 */ /* 0x000fe200078e02ff */
[----:B------:R-:W-:Y:S01]  /*0e90*/  LEA R16, R40, R15, 0x2 ;  /* 0x0000000f28107211 */ /* 0x000fe200078e10ff */
[----:B------:R-:W-:Y:S01]  /*0ea0*/  CS2R R96, SRZ ;  /* 0x0000000000607805 */ /* 0x000fe2000001ff00 */
[----:B------:R-:W-:Y:S01]  /*0eb0*/  LOP3.LUT R243, R223, R237, RZ, 0xfc, !PT ;  /* 0x000000eddff37212 */ /* 0x000fe200078efcff */
[----:B------:R-:W-:Y:S01]  /*0ec0*/  IMAD.SHL.U32 R5, R4, 0x2, RZ ;  /* 0x0000000204057824 */ /* 0x000fe200078e00ff */
[C-C-:B------:R-:W-:Y:S01]  /*0ed0*/  LOP3.LUT R241, R237.reuse, 0x8, R223.reuse, 0xfe, !PT ;  /* 0x00000008edf17812 */ /* 0x140fe200078efedf */
[C---:B------:R-:W-:Y:S01]  /*0ee0*/  IMAD R17, R40.reuse, 0x4, R16 ;  /* 0x0000000428117824 */ /* 0x040fe200078e0210 */
[----:B------:R-:W-:Y:S01]  /*0ef0*/  LOP3.LUT R239, R237, 0x10, R223, 0xfe, !PT ;  /* 0x00000010edef7812 */ /* 0x000fe200078efedf */
[----:B------:R-:W-:Y:S01]  /*0f00*/  IMAD.SHL.U32 R8, R7, 0x2, RZ ;  /* 0x0000000207087824 */ /* 0x000fe200078e00ff */
[----:B------:R-:W-:Y:S01]  /*0f10*/  LOP3.LUT R227, R223, 0x8, RZ, 0xfc, !PT ;  /* 0x00000008dfe37812 */ /* 0x000fe200078efcff */
[----:B------:R-:W-:Y:S01]  /*0f20*/  IMAD R20, R40, 0x4, R17 ;  /* 0x0000000428147824 */ /* 0x000fe200078e0211 */
[----:B------:R-:W-:Y:S01]  /*0f30*/  LOP3.LUT R237, R237, 0x18, R223, 0xfe, !PT ;  /* 0x00000018eded7812 */ /* 0x000fe200078efedf */
[----:B------:R-:W-:Y:S01]  /*0f40*/  IMAD.SHL.U32 R18, R3, 0x2, RZ ;  /* 0x0000000203127824 */ /* 0x000fe200078e00ff */
[----:B------:R-:W-:Y:S01]  /*0f50*/  IADD3 R36, P2, P3, R8, c[0x0][0x170], R5 ;  /* 0x00005c0008247a10 */ /* 0x000fe20007b5e005 */
[----:B------:R-:W-:Y:S01]  /*0f60*/  IMAD R21, R40, 0x4, R20 ;  /* 0x0000000428157824 */ /* 0x000fe200078e0214 */
[----:B------:R-:W-:Y:S01]  /*0f70*/  LOP3.LUT R225, R223, 0x10, RZ, 0xfc, !PT ;  /* 0x00000010dfe17812 */ /* 0x000fe200078efcff */
[----:B------:R-:W-:Y:S01]  /*0f80*/  IMAD.HI R4, R4, 0x2, RZ ;  /* 0x0000000204047827 */ /* 0x000fe200078e02ff */
[----:B------:R-:W-:Y:S01]  /*0f90*/  IADD3 R18, P0, P1, R19, c[0x0][0x168], R18 ;  /* 0x00005a0013127a10 */ /* 0x000fe2000791e012 */
[----:B------:R-:W-:Y:S01]  /*0fa0*/  CS2R R98, SRZ ;  /* 0x0000000000627805 */ /* 0x000fe2000001ff00 */
[C---:B------:R-:W-:Y:S01]  /*0fb0*/  LEA R22, R40.reuse, R21, 0x2 ;  /* 0x0000001528167211 */ /* 0x040fe200078e10ff */
[----:B------:R-:W-:Y:S01]  /*0fc0*/  IMAD.HI R7, R7, 0x2, RZ ;  /* 0x0000000207077827 */ /* 0x000fe200078e02ff */
[----:B------:R-:W-:Y:S01]  /*0fd0*/  LOP3.LUT R223, R223, 0x18, RZ, 0xfc, !PT ;  /* 0x00000018dfdf7812 */ /* 0x000fe200078efcff */
[----:B------:R-:W-:Y:S01]  /*0fe0*/  CS2R R92, SRZ ;  /* 0x00000000005c7805 */ /* 0x000fe2000001ff00 */
[----:B------:R-:W-:Y:S01]  /*0ff0*/  CS2R R94, SRZ ;  /* 0x00000000005e7805 */ /* 0x000fe2000001ff00 */
[----:B------:R-:W-:Y:S01]  /*1000*/  IMAD R23, R40, 0x4, R22 ;  /* 0x0000000428177824 */ /* 0x000fe200078e0216 */
[----:B------:R-:W-:Y:S01]  /*1010*/  IADD3.X R38, R7, c[0x0][0x174], R4, P2, P3 ;  /* 0x00005d0007267a10 */ /* 0x000fe200017e6404 */
[----:B------:R-:W-:Y:S01]  /*1020*/  IMAD.HI R3, R3, 0x2, RZ ;  /* 0x0000000203037827 */ /* 0x000fe200078e02ff */
[-C--:B------:R-:W-:Y:S01]  /*1030*/  LEA R44, P2, R16, R36.reuse, 0x1 ;  /* 0x00000024102c7211 */ /* 0x080fe200078408ff */
[----:B------:R-:W-:Y:S01]  /*1040*/  CS2R R88, SRZ ;  /* 0x0000000000587805 */ /* 0x000fe2000001ff00 */
[----:B------:R-:W-:Y:S01]  /*1050*/  CS2R R90, SRZ ;  /* 0x00000000005a7805 */ /* 0x000fe2000001ff00 */
[----:B------:R-:W-:Y:S01]  /*1060*/  IMAD R24, R40, 0x4, R23 ;  /* 0x0000000428187824 */ /* 0x000fe200078e0217 */
[----:B------:R-:W-:Y:S01]  /*1070*/  IADD3.X R19, R6, c[0x0][0x16c], R3, P0, P1 ;  /* 0x00005b0006137a10 */ /* 0x000fe200007e2403 */
[----:B------:R-:W-:Y:S01]  /*1080*/  IMAD.SHL.U32 R3, R132, 0x8, RZ ;  /* 0x0000000884037824 */ /* 0x000fe200078e00ff */
[-C--:B------:R-:W-:Y:S01]  /*1090*/  LEA R48, P0, R13, R36.reuse, 0x1 ;  /* 0x000000240d307211 */ /* 0x080fe200078008ff */
[----:B------:R-:W-:Y:S01]  /*10a0*/  IMAD R25, R40, 0x4, R24 ;  /* 0x0000000428197824 */ /* 0x000fe200078e0218 */
[----:B------:R-:W-:Y:S01]  /*10b0*/  LEA R46, P1, R15, R36, 0x1 ;  /* 0x000000240f2e7211 */ /* 0x000fe200078208ff */
[----:B------:R-:W-:Y:S01]  /*10c0*/  IMAD.SHL.U32 R12, R11, 0x10, RZ ;  /* 0x000000100b0c7824 */ /* 0x000fe200078e00ff */
[----:B------:R-:W-:Y:S01]  /*10d0*/  LOP3.LUT R8, R3, 0x30, RZ, 0xc0, !PT ;  /* 0x0000003003087812 */ /* 0x000fe200078ec0ff */
[----:B------:R-:W-:Y:S01]  /*10e0*/  IMAD.SHL.U32 R31, R132, 0x80, RZ ;  /* 0x00000080841f7824 */ /* 0x000fe200078e00ff */
[C---:B------:R-:W-:Y:S01]  /*10f0*/  LEA R26, R40.reuse, R25, 0x2 ;  /* 0x00000019281a7211 */ /* 0x040fe200078e10ff */
[----:B------:R-:W-:Y:S01]  /*1100*/  IMAD R32, R37, 0x80, R12 ;  /* 0x0000008025207824 */ /* 0x000fe200078e020c */
[-C--:B------:R-:W-:Y:S01]  /*1110*/  LEA.HI.X.SX32 R49, R13, R38.reuse, 0x1, P0 ;  /* 0x000000260d317211 */ /* 0x080fe200000f0eff */
[----:B------:R-:W-:Y:S01]  /*1120*/  IMAD R10, R11, 0x40, R8 ;  /* 0x000000400b0a7824 */ /* 0x000fe200078e0208 */
[-C--:B------:R-:W-:Y:S01]  /*1130*/  LEA.HI.X.SX32 R47, R15, R38.reuse, 0x1, P1 ;  /* 0x000000260f2f7211 */ /* 0x080fe200008f0eff */
[----:B------:R-:W-:Y:S01]  /*1140*/  IMAD R27, R40, 0x4, R26 ;  /* 0x00000004281b7824 */ /* 0x000fe200078e021a */
[----:B------:R-:W-:Y:S01]  /*1150*/  LEA.HI.X.SX32 R45, R16, R38, 0x1, P2 ;  /* 0x00000026102d7211 */ /* 0x000fe200010f0eff */
[----:B------:R0:W-:Y:S01]  /*1160*/  STL.64 [R1+0x240], R48 ;  /* 0x0002403001007387 */ /* 0x0001e20000100a00 */
[----:B------:R-:W-:Y:S01]  /*1170*/  LOP3.LUT R3, R132, 0x1f, RZ, 0xc0, !PT ;  /* 0x0000001f84037812 */ /* 0x000fe200078ec0ff */
[----:B------:R-:W-:Y:S01]  /*1180*/  IMAD.MOV.U32 R162, RZ, RZ, c[0x0][0x1a4] ;  /* 0x00006900ffa27624 */ /* 0x000fe200078e00ff */
[----:B------:R-:W-:Y:S01]  /*1190*/  LEA R28, R40, R27, 0x2 ;  /* 0x0000001b281c7211 */ /* 0x000fe200078e10ff */
[----:B------:R1:W-:Y:S01]  /*11a0*/  STL.64 [R1+0x238], R46 ;  /* 0x0002382e01007387 */ /* 0x0003e20000100a00 */
[C---:B------:R-:W-:Y:S01]  /*11b0*/  LOP3.LUT R14, R12.reuse, 0x780, R31, 0xf8, !PT ;  /* 0x000007800c0e7812 */ /* 0x040fe200078ef81f */
[----:B------:R-:W-:Y:S01]  /*11c0*/  IMAD R35, R41, 0x8, R3 ;  /* 0x0000000829237824 */ /* 0x000fe200078e0203 */
[--C-:B------:R-:W-:Y:S01]  /*11d0*/  LOP3.LUT R12, R12, 0x30, R9.reuse, 0x78, !PT ;  /* 0x000000300c0c7812 */ /* 0x100fe200078e7809 */
[----:B------:R-:W-:Y:S01]  /*11e0*/  IMAD R29, R40, 0x4, R28 ;  /* 0x00000004281d7824 */ /* 0x000fe200078e021c */
[----:B------:R2:W-:Y:S01]  /*11f0*/  STL.64 [R1+0x230], R44 ;  /* 0x0002302c01007387 */ /* 0x0005e20000100a00 */
[----:B------:R-:W-:Y:S01]  /*1200*/  LOP3.LUT R33, R10, 0x10, R9, 0x78, !PT ;  /* 0x000000100a217812 */ /* 0x000fe200078e7809 */
[C---:B------:R-:W-:Y:S01]  /*1210*/  IMAD R56, R162.reuse, 0x22, RZ ;  /* 0x00000022a2387824 */ /* 0x040fe200078e02ff */
[CC--:B0-----:R-:W-:Y:S01]  /*1220*/  LEA R48, P0, R17.reuse, R36.reuse, 0x1 ;  /* 0x0000002411307211 */ /* 0x0c1fe200078008ff */
[----:B------:R-:W-:Y:S01]  /*1230*/  IMAD R158, R162, 0x44, RZ ;  /* 0x00000044a29e7824 */ /* 0x000fe200078e02ff */
[----:B------:R-:W-:Y:S01]  /*1240*/  LEA R30, R40, R29, 0x2 ;  /* 0x0000001d281e7211 */ /* 0x000fe200078e10ff */
[----:B------:R-:W-:Y:S01]  /*1250*/  IMAD R60, R162, 0x11, RZ ;  /* 0x00000011a23c7824 */ /* 0x000fe200078e02ff */
[----:B-1----:R-:W-:Y:S01]  /*1260*/  LEA R46, P1, R20, R36, 0x1 ;  /* 0x00000024142e7211 */ /* 0x002fe200078208ff */
[----:B------:R-:W-:Y:S01]  /*1270*/  IMAD R50, R162, 0x12, RZ ;  /* 0x00000012a2327824 */ /* 0x000fe200078e02ff */
[-C--:B------:R-:W-:Y:S01]  /*1280*/  LEA.HI.X.SX32 R49, R17, R38.reuse, 0x1, P0 ;  /* 0x0000002611317211 */ /* 0x080fe200000f0eff */
[----:B------:R-:W-:Y:S01]  /*1290*/  IMAD R5, R40, 0x4, R30 ;  /* 0x0000000428057824 */ /* 0x000fe200078e021e */
[----:B------:R-:W-:Y:S01]  /*12a0*/  LEA.HI.X.SX32 R47, R20, R38, 0x1, P1 ;  /* 0x00000026142f7211 */ /* 0x000fe200008f0eff */
[----:B------:R-:W-:Y:S01]  /*12b0*/  IMAD R51, R162, 0x9, RZ ;  /* 0x00000009a2337824 */ /* 0x000fe200078e02ff */
[----:B--2---:R-:W-:Y:S01]  /*12c0*/  LEA R44, P2, R21, R36, 0x1 ;  /* 0x00000024152c7211 */ /* 0x004fe200078408ff */
[----:B------:R-:W-:Y:S01]  /*12d0*/  IMAD R4, R40, 0x4, R5 ;  /* 0x0000000428047824 */ /* 0x000fe200078e0205 */
[----:B------:R-:W-:Y:S01]  /*12e0*/  LOP3.LUT R34, R32, 0x30, R9, 0x78, !PT ;  /* 0x0000003020227812 */ /* 0x000fe200078e7809 */
[----:B------:R-:W-:Y:S01]  /*12f0*/  IMAD R9, R11, 0x4, R37 ;  /* 0x000000040b097824 */ /* 0x000fe200078e0225 */
[----:B------:R-:W-:Y:S01]  /*1300*/  LEA.HI.X.SX32 R45, R21, R38, 0x1, P2 ;  /* 0x00000026152d7211 */ /* 0x000fe200010f0eff */
[----:B------:R-:W-:Y:S01]  /*1310*/  IMAD R6, R40, 0x4, R4 ;  /* 0x0000000428067824 */ /* 0x000fe200078e0204 */
[----:B------:R0:W-:Y:S01]  /*1320*/  STL.64 [R1+0x228], R48 ;  /* 0x0002283001007387 */ /* 0x0001e20000100a00 */
[----:B------:R-:W-:Y:S01]  /*1330*/  IMAD.U32 R9, R9, 0x20, R12 ;  /* 0x0000002009097824 */ /* 0x000fe200078e000c */
[----:B------:R-:W-:Y:S01]  /*1340*/  LOP3.LUT R12, R132, 0x10, RZ, 0xc0, !PT ;  /* 0x00000010840c7812 */ /* 0x000fe200078ec0ff */
[----:B------:R-:W-:Y:S01]  /*1350*/  IMAD R11, R11, 0x200, R34 ;  /* 0x000002000b0b7824 */ /* 0x000fe200078e0222 */
[----:B------:R-:W-:Y:S01]  /*1360*/  LEA R7, R40, R6, 0x2 ;  /* 0x0000000628077211 */ /* 0x000fe200078e10ff */
[----:B------:R1:W-:Y:S01]  /*1370*/  STL.64 [R1+0x220], R46 ;  /* 0x0002202e01007387 */ /* 0x0003e20000100a00 */
[----:B------:R-:W-:Y:S01]  /*1380*/  LEA R12, R12, R33, 0x5 ;  /* 0x000000210c0c7211 */ /* 0x000fe200078e28ff */
[----:B------:R-:W-:Y:S01]  /*1390*/  IMAD R42, R162, 0x26, RZ ;  /* 0x00000026a22a7824 */ /* 0x000fe200078e02ff */
[-C--:B------:R-:W-:Y:S01]  /*13a0*/  IADD3 R158, P4, R158, R18.reuse, RZ ;  /* 0x000000129e9e7210 */ /* 0x080fe20007f9e0ff */
[----:B------:R-:W-:Y:S01]  /*13b0*/  IMAD R8, R40, 0x4, R7 ;  /* 0x0000000428087824 */ /* 0x000fe200078e0207 */
[----:B------:R2:W-:Y:S01]  /*13c0*/  STL.64 [R1+0x218], R44 ;  /* 0x0002182c01007387 */ /* 0x0005e20000100a00 */
[----:B------:R-:W-:Y:S01]  /*13d0*/  IADD3 R202, P6, R56, R18, RZ ;  /* 0x0000001238ca7210 */ /* 0x000fe20007fde0ff */
[----:B------:R-:W-:Y:S01]  /*13e0*/  IMAD R148, R162, 0x4e, RZ ;  /* 0x0000004ea2947824 */ /* 0x000fe200078e02ff */
[----:B0-----:R-:W-:Y:S01]  /*13f0*/  LEA R48, P0, R22, R36, 0x1 ;  /* 0x0000002416307211 */ /* 0x001fe200078008ff */
[----:B------:R-:W-:Y:S01]  /*1400*/  IMAD R156, R162, 0x46, RZ ;  /* 0x00000046a29c7824 */ /* 0x000fe200078e02ff */
[----:B------:R-:W-:Y:S01]  /*1410*/  LEA R31, R40, R8, 0x2 ;  /* 0x00000008281f7211 */ /* 0x000fe200078e10ff */
[C---:B------:R-:W-:Y:S01]  /*1420*/  IMAD R52, R162.reuse, 0x23, RZ ;  /* 0x00000023a2347824 */ /* 0x040fe200078e02ff */
[C---:B-1----:R-:W-:Y:S01]  /*1430*/  LEA R46, P1, R23.reuse, R36, 0x1 ;  /* 0x00000024172e7211 */ /* 0x042fe200078208ff */
[----:B------:R-:W-:Y:S01]  /*1440*/  IMAD R150, R162, 0x4c, RZ ;  /* 0x0000004ca2967824 */ /* 0x000fe200078e02ff */
[-C--:B------:R-:W-:Y:S01]  /*1450*/  LEA.HI.X.SX32 R49, R22, R38.reuse, 0x1, P0 ;  /* 0x0000002616317211 */ /* 0x080fe200000f0eff */
[----:B------:R-:W-:Y:S01]  /*1460*/  IMAD R3, R40, 0x4, R31 ;  /* 0x0000000428037824 */ /* 0x000fe200078e021f */
[----:B------:R-:W-:Y:S01]  /*1470*/  LEA.HI.X.SX32 R47, R23, R38, 0x1, P1 ;  /* 0x00000026172f7211 */ /* 0x000fe200008f0eff */
[----:B------:R-:W-:Y:S01]  /*1480*/  IMAD R64, R162, 0x17, RZ ;  /* 0x00000017a2407824 */ /* 0x000fe200078e02ff */
[----:B--2---:R-:W-:Y:S01]  /*1490*/  LEA R44, P2, R24, R36, 0x1 ;  /* 0x00000024182c7211 */ /* 0x004fe200078408ff */
[----:B------:R-:W-:Y:S01]  /*14a0*/  IMAD R32, R40, 0x4, R3 ;  /* 0x0000000428207824 */ /* 0x000fe200078e0203 */
[----:B------:R-:W-:Y:S01]  /*14b0*/  STL.64 [R1+0x210], R48 ;  /* 0x0002103001007387 */ /* 0x000fe20000100a00 */
[-C--:B------:R-:W-:Y:S01]  /*14c0*/  LEA.HI.X.SX32 R203, R60, R19.reuse, 0x1, P6 ;  /* 0x000000133ccb7211 */ /* 0x080fe200030f0eff */
[----:B------:R-:W-:Y:S01]  /*14d0*/  IMAD R160, R162, 0x42, RZ ;  /* 0x00000042a2a07824 */ /* 0x000fe200078e02ff */
[----:B------:R-:W-:Y:S01]  /*14e0*/  LEA.HI.X.SX32 R45, R24, R38, 0x1, P2 ;  /* 0x00000026182d7211 */ /* 0x000fe200010f0eff */
[----:B------:R-:W-:Y:S01]  /*14f0*/  IMAD R33, R40, 0x4, R32 ;  /* 0x0000000428217824 */ /* 0x000fe200078e0220 */
[----:B------:R0:W-:Y:S01]  /*1500*/  STL.64 [R1+0x208], R46 ;  /* 0x0002082e01007387 */ /* 0x0001e20000100a00 */
[C---:B------:R-:W-:Y:S01]  /*1510*/  LEA R22, P2, R27.reuse, R36, 0x1 ;  /* 0x000000241b167211 */ /* 0x040fe200078408ff */
[----:B------:R-:W-:Y:S01]  /*1520*/  IMAD R68, R162, 0x3, RZ ;  /* 0x00000003a2447824 */ /* 0x000fe200078e02ff */
[----:B------:R-:W-:Y:S01]  /*1530*/  LEA.HI.X.SX32 R159, R56, R19, 0x1, P4 ;  /* 0x00000013389f7211 */ /* 0x000fe200020f0eff */
[----:B------:R-:W-:Y:S01]  /*1540*/  IMAD R34, R40, 0x4, R33 ;  /* 0x0000000428227824 */ /* 0x000fe200078e0221 */
[----:B------:R1:W-:Y:S01]  /*1550*/  STL.64 [R1+0x200], R44 ;  /* 0x0002002c01007387 */ /* 0x0003e20000100a00 */
[----:B------:R-:W-:Y:S01]  /*1560*/  LEA.HI.X.SX32 R23, R27, R38, 0x1, P2 ;  /* 0x000000261b177211 */ /* 0x000fe200010f0eff */
[----:B------:R-:W-:Y:S01]  /*1570*/  IMAD R154, R162, 0x48, RZ ;  /* 0x00000048a29a7824 */ /* 0x000fe200078e02ff */
[----:B------:R-:W-:Y:S01]  /*1580*/  LEA R24, P2, R30, R36, 0x1 ;  /* 0x000000241e187211 */ /* 0x000fe200078408ff */
[----:B------:R-:W-:Y:S01]  /*1590*/  IMAD R13, R40, 0x4, R34 ;  /* 0x00000004280d7824 */ /* 0x000fe200078e0222 */
[----:B------:R-:W-:Y:S01]  /*15a0*/  IADD3 R116, P6, R50, R18, RZ ;  /* 0x0000001232747210 */ /* 0x000fe20007fde0ff */
[----:B------:R-:W-:Y:S01]  /*15b0*/  STL.64 [R1+0x1e8], R22 ;  /* 0x0001e81601007387 */ /* 0x000fe20000100a00 */
[----:B0-----:R-:W-:Y:S01]  /*15c0*/  LEA R46, P0, R25, R36, 0x1 ;  /* 0x00000024192e7211 */ /* 0x001fe200078008ff */
[----:B------:R-:W-:Y:S01]  /*15d0*/  IMAD R62, R162, 0x21, RZ ;  /* 0x00000021a23e7824 */ /* 0x000fe200078e02ff */
[----:B------:R-:W-:Y:S01]  /*15e0*/  LEA R15, R40, R13, 0x2 ;  /* 0x0000000d280f7211 */ /* 0x000fe200078e10ff */
[----:B------:R-:W-:Y:S01]  /*15f0*/  IMAD.SHL.U32 R235, R41, 0x8, RZ ;  /* 0x0000000829eb7824 */ /* 0x000fe200078e00ff */
[----:B------:R-:W-:Y:S01]  /*1600*/  LEA.HI.X.SX32 R47, R25, R38, 0x1, P0 ;  /* 0x00000026192f7211 */ /* 0x000fe200000f0eff */
[----:B------:R-:W-:Y:S01]  /*1610*/  IMAD R152, R162, 0x4a, RZ ;  /* 0x0000004aa2987824 */ /* 0x000fe200078e02ff */
[----:B-1----:R-:W-:Y:S01]  /*1620*/  LEA R44, P1, R26, R36, 0x1 ;  /* 0x000000241a2c7211 */ /* 0x002fe200078208ff */
[----:B------:R-:W-:Y:S01]  /*1630*/  IMAD R16, R40, 0x4, R15 ;  /* 0x0000000428107824 */ /* 0x000fe200078e020f */
[-C--:B------:R-:W-:Y:S01]  /*1640*/  LEA.HI.X.SX32 R25, R30, R38.reuse, 0x1, P2 ;  /* 0x000000261e197211 */ /* 0x080fe200010f0eff */
[----:B------:R0:W-:Y:S01]  /*1650*/  STL.64 [R1+0x1f8], R46 ;  /* 0x0001f82e01007387 */ /* 0x0001e20000100a00 */
[----:B------:R-:W-:Y:S01]  /*1660*/  LEA.HI.X.SX32 R45, R26, R38, 0x1, P1 ;  /* 0x000000261a2d7211 */ /* 0x000fe200008f0eff */
[----:B------:R-:W-:Y:S01]  /*1670*/  IMAD R17, R40, 0x4, R16 ;  /* 0x0000000428117824 */ /* 0x000fe200078e0210 */
[----:B------:R-:W-:Y:S01]  /*1680*/  LEA R26, P2, R6, R36, 0x1 ;  /* 0x00000024061a7211 */ /* 0x000fe200078408ff */
[----:B------:R-:W-:Y:S01]  /*1690*/  IMAD R41, R162, 0x32, RZ ;  /* 0x00000032a2297824 */ /* 0x000fe200078e02ff */
[-C--:B------:R-:W-:Y:S01]  /*16a0*/  LEA.HI.X.SX32 R117, R51, R19.reuse, 0x1, P6 ;  /* 0x0000001333757211 */ /* 0x080fe200030f0eff */
[----:B------:R1:W-:Y:S01]  /*16b0*/  STL.64 [R1+0x1f0], R44 ;  /* 0x0001f02c01007387 */ /* 0x0003e20000100a00 */
[----:B------:R-:W-:Y:S01]  /*16c0*/  IMAD R20, R40, 0x4, R17 ;  /* 0x0000000428147824 */ /* 0x000fe200078e0211 */
[----:B------:R-:W-:Y:S01]  /*16d0*/  LEA.HI.X.SX32 R27, R6, R38, 0x1, P2 ;  /* 0x00000026061b7211 */ /* 0x000fe200010f0eff */
[C---:B------:R-:W-:Y:S01]  /*16e0*/  IMAD R48, R162.reuse, 0x50, RZ ;  /* 0x00000050a2307824 */ /* 0x040fe200078e02ff */
[----:B------:R2:W-:Y:S01]  /*16f0*/  STL.64 [R1+0x1d0], R24 ;  /* 0x0001d01801007387 */ /* 0x0005e20000100a00 */
[----:B------:R-:W-:Y:S01]  /*1700*/  SHF.R.U32.HI R10, RZ, 0x1, R37 ;  /* 0x00000001ff0a7819 */ /* 0x000fe20000011625 */
[----:B------:R-:W-:Y:S01]  /*1710*/  IMAD R69, R162, 0x64, RZ ;  /* 0x00000064a2457824 */ /* 0x000fe200078e02ff */
[----:B0-----:R-:W-:Y:S01]  /*1720*/  LEA R46, P0, R28, R36, 0x1 ;  /* 0x000000241c2e7211 */ /* 0x001fe200078008ff */
[----:B------:R-:W-:Y:S01]  /*1730*/  IMAD R67, R162, 0x2f, RZ ;  /* 0x0000002fa2437824 */ /* 0x000fe200078e02ff */
[----:B------:R-:W-:Y:S01]  /*1740*/  LEA R21, R40, R20, 0x2 ;  /* 0x0000001428157211 */ /* 0x000fe200078e10ff */
[----:B------:R-:W-:Y:S01]  /*1750*/  IMAD R74, R162, 0x19, RZ ;  /* 0x00000019a24a7824 */ /* 0x000fe200078e02ff */
[----:B------:R-:W-:Y:S01]  /*1760*/  LEA.HI.X.SX32 R47, R28, R38, 0x1, P0 ;  /* 0x000000261c2f7211 */ /* 0x000fe200000f0eff */
[----:B------:R-:W-:Y:S01]  /*1770*/  IMAD R78, R162, 0xd, RZ ;  /* 0x0000000da24e7824 */ /* 0x000fe200078e02ff */
[----:B-1----:R-:W-:Y:S01]  /*1780*/  LEA R44, P1, R29, R36, 0x1 ;  /* 0x000000241d2c7211 */ /* 0x002fe200078208ff */
[C---:B------:R-:W-:Y:S01]  /*1790*/  IMAD R22, R40.reuse, 0x4, R21 ;  /* 0x0000000428167824 */ /* 0x040fe200078e0215 */
[----:B------:R-:W-:Y:S01]  /*17a0*/  SHF.L.U32 R35, R35, 0x2, RZ ;  /* 0x0000000223237819 */ /* 0x000fe200000006ff */
[----:B------:R0:W-:Y:S01]  /*17b0*/  STL.64 [R1+0x1e0], R46 ;  /* 0x0001e02e01007387 */ /* 0x0001e20000100a00 */
[----:B------:R-:W-:Y:S01]  /*17c0*/  LEA.HI.X.SX32 R45, R29, R38, 0x1, P1 ;  /* 0x000000261d2d7211 */ /* 0x000fe200008f0eff */
[----:B------:R-:W-:Y:S01]  /*17d0*/  IMAD R23, R40, 0x4, R22 ;  /* 0x0000000428177824 */ /* 0x000fe200078e0216 */
[----:B------:R-:W-:Y:S01]  /*17e0*/  LEA R28, P1, R4, R36, 0x1 ;  /* 0x00000024041c7211 */ /* 0x000fe200078208ff */
[----:B------:R-:W-:Y:S01]  /*17f0*/  IMAD R70, R162, 0x66, RZ ;  /* 0x00000066a2467824 */ /* 0x000fe200078e02ff */
[----:B------:R-:W-:Y:S01]  /*1800*/  IADD3 R148, P6, R148, R18, RZ ;  /* 0x0000001294947210 */ /* 0x000fe20007fde0ff */
[----:B------:R1:W-:Y:S01]  /*1810*/  STL.64 [R1+0x1d8], R44 ;  /* 0x0001d82c01007387 */ /* 0x0003e20000100a00 */
[----:B------:R-:W-:Y:S01]  /*1820*/  LEA.HI.X.SX32 R29, R4, R38, 0x1, P1 ;  /* 0x00000026041d7211 */ /* 0x000fe200008f0eff */
[----:B--2---:R-:W-:Y:S01]  /*1830*/  IMAD R24, R40, 0x4, R23 ;  /* 0x0000000428187824 */ /* 0x004fe200078e0217 */
[----:B------:R-:W-:Y:S01]  /*1840*/  LOP3.LUT R10, R35, R10, RZ, 0x3c, !PT ;  /* 0x0000000a230a7212 */ /* 0x000fe200078e3cff */
[----:B------:R-:W-:Y:S01]  /*1850*/  IMAD R35, R162, 0x14, RZ ;  /* 0x00000014a2237824 */ /* 0x000fe200078e02ff */
[----:B------:R-:W-:Y:S01]  /*1860*/  IADD3 R156, P5, R156, R18, RZ ;  /* 0x000000129c9c7210 */ /* 0x000fe20007fbe0ff */
[----:B0-----:R-:W-:Y:S01]  /*1870*/  IMAD R46, R162, 0x52, RZ ;  /* 0x00000052a22e7824 */ /* 0x001fe200078e02ff */
[----:B------:R-:W-:Y:S01]  /*1880*/  LEA R25, R40, R24, 0x2 ;  /* 0x0000001828197211 */ /* 0x000fe200078e10ff */
[----:B------:R-:W-:Y:S01]  /*1890*/  IMAD R47, R162, 0x34, RZ ;  /* 0x00000034a22f7824 */ /* 0x000fe200078e02ff */
[-C--:B------:R-:W-:Y:S01]  /*18a0*/  LEA.HI.X.SX32 R157, R52, R19.reuse, 0x1, P5 ;  /* 0x00000013349d7211 */ /* 0x080fe200028f0eff */
[----:B------:R-:W-:Y:S01]  /*18b0*/  IMAD R77, R162, 0x6e, RZ ;  /* 0x0000006ea24d7824 */ /* 0x000fe200078e02ff */
[----:B------:R-:W-:Y:S01]  /*18c0*/  IADD3 R150, P5, R150, R18, RZ ;  /* 0x0000001296967210 */ /* 0x000fe20007fbe0ff */
[----:B------:R-:W-:Y:S01]  /*18d0*/  IMAD R4, R40, 0x4, R25 ;  /* 0x0000000428047824 */ /* 0x000fe200078e0219 */
[C---:B-1----:R-:W-:Y:S01]  /*18e0*/  LEA R44, P0, R5.reuse, R36, 0x1 ;  /* 0x00000024052c7211 */ /* 0x042fe200078008ff */
[----:B------:R-:W-:Y:S01]  /*18f0*/  IMAD R43, R162, 0x60, RZ ;  /* 0x00000060a22b7824 */ /* 0x000fe200078e02ff */
[----:B------:R-:W-:Y:S01]  /*1900*/  LEA.HI.X.SX32 R151, R42, R19, 0x1, P5 ;  /* 0x000000132a977211 */ /* 0x000fe200028f0eff */
[----:B------:R-:W-:Y:S01]  /*1910*/  IMAD R49, R162, 0x36, RZ ;  /* 0x00000036a2317824 */ /* 0x000fe200078e02ff */
[----:B------:R-:W-:Y:S01]  /*1920*/  LEA.HI.X.SX32 R45, R5, R38, 0x1, P0 ;  /* 0x00000026052d7211 */ /* 0x000fe200000f0eff */
[----:B------:R-:W-:Y:S01]  /*1930*/  IMAD R5, R40, 0x4, R4 ;  /* 0x0000000428057824 */ /* 0x000fe200078e0204 */
[----:B------:R-:W-:Y:S01]  /*1940*/  IADD3 R250, P5, R35, R18, RZ ;  /* 0x0000001223fa7210 */ /* 0x000fe20007fbe0ff */
[C---:B------:R-:W-:Y:S01]  /*1950*/  IMAD R58, R162.reuse, 0x2d, RZ ;  /* 0x0000002da23a7824 */ /* 0x040fe200078e02ff */
[----:B------:R-:W-:Y:S01]  /*1960*/  SHF.L.U32 R115, R162, 0x2, RZ ;  /* 0x00000002a2737819 */ /* 0x000fe200000006ff */
[----:B------:R0:W-:Y:S01]  /*1970*/  STL.64 [R1+0x1c8], R44 ;  /* 0x0001c82c01007387 */ /* 0x0001e20000100a00 */
[----:B------:R-:W-:Y:S01]  /*1980*/  IMAD R6, R40, 0x4, R5 ;  /* 0x0000000428067824 */ /* 0x000fe200078e0205 */
[----:B------:R-:W-:Y:S01]  /*1990*/  LOP3.LUT R14, R14, 0x10, R132, 0x78, !PT ;  /* 0x000000100e0e7812 */ /* 0x000fe200078e7884 */
[C---:B------:R-:W-:Y:S01]  /*19a0*/  IMAD R54, R162.reuse, 0x62, RZ ;  /* 0x00000062a2367824 */ /* 0x040fe200078e02ff */
[----:B------:R1:W-:Y:S01]  /*19b0*/  STL.64 [R1+0x1c0], R28 ;  /* 0x0001c01c01007387 */ /* 0x0003e20000100a00 */
[C---:B------:R-:W-:Y:S01]  /*19c0*/  IMAD R76, R162.reuse, 0x33, RZ ;  /* 0x00000033a24c7824 */ /* 0x040fe200078e02ff */
[----:B------:R-:W-:Y:S01]  /*19d0*/  IADD3 R235, R235, R229, RZ ;  /* 0x000000e5ebeb7210 */ /* 0x000fe20007ffe0ff */
[C---:B------:R-:W-:Y:S01]  /*19e0*/  IMAD R83, R162.reuse, 0x37, RZ ;  /* 0x00000037a2537824 */ /* 0x040fe200078e02ff */
[----:B------:R2:W-:Y:S01]  /*19f0*/  STL.64 [R1+0x1b8], R26 ;  /* 0x0001b81a01007387 */ /* 0x0005e20000100a00 */
[C---:B------:R-:W-:Y:S01]  /*1a00*/  IMAD R75, R162.reuse, 0x6c, RZ ;  /* 0x0000006ca24b7824 */ /* 0x040fe200078e02ff */
[----:B------:R-:W-:Y:S01]  /*1a10*/  CS2R R84, SRZ ;  /* 0x0000000000547805 */ /* 0x000fe2000001ff00 */
[C---:B------:R-:W-:Y:S01]  /*1a20*/  IMAD R57, R162.reuse, 0x38, RZ ;  /* 0x00000038a2397824 */ /* 0x040fe200078e02ff */
[CC--:B0-----:R-:W-:Y:S01]  /*1a30*/  LEA R44, P0, R7.reuse, R36.reuse, 0x1 ;  /* 0x00000024072c7211 */ /* 0x0c1fe200078008ff */
[C---:B------:R-:W-:Y:S01]  /*1a40*/  IMAD R71, R162.reuse, 0x68, RZ ;  /* 0x00000068a2477824 */ /* 0x040fe200078e02ff */
[----:B------:R-:W-:Y:S01]  /*1a50*/  CS2R R118, SRZ ;  /* 0x0000000000767805 */ /* 0x000fe2000001ff00 */
[----:B------:R-:W-:Y:S01]  /*1a60*/  IMAD R82, R162, 0x1b, RZ ;  /* 0x0000001ba2527824 */ /* 0x000fe200078e02ff */
[----:B-1----:R-:W-:Y:S01]  /*1a70*/  LEA R28, P1, R8, R36, 0x1 ;  /* 0x00000024081c7211 */ /* 0x002fe200078208ff */
[C---:B------:R-:W-:Y:S01]  /*1a80*/  IMAD R53, R162.reuse, 0xe, RZ ;  /* 0x0000000ea2357824 */ /* 0x040fe200078e02ff */
[----:B------:R-:W-:Y:S01]  /*1a90*/  LEA.HI.X.SX32 R45, R7, R38, 0x1, P0 ;  /* 0x00000026072d7211 */ /* 0x000fe200000f0eff */
[C---:B------:R-:W-:Y:S01]  /*1aa0*/  IMAD R73, R162.reuse, 0x31, RZ ;  /* 0x00000031a2497824 */ /* 0x040fe200078e02ff */
[C---:B--2---:R-:W-:Y:S01]  /*1ab0*/  LEA R26, P2, R31.reuse, R36, 0x1 ;  /* 0x000000241f1a7211 */ /* 0x044fe200078408ff */
[----:B------:R-:W-:Y:S01]  /*1ac0*/  IMAD R72, R162, 0x6a, RZ ;  /* 0x0000006aa2487824 */ /* 0x000fe200078e02ff */
[-C--:B------:R-:W-:Y:S01]  /*1ad0*/  LEA.HI.X.SX32 R29, R8, R38.reuse, 0x1, P1 ;  /* 0x00000026081d7211 */ /* 0x080fe200008f0eff */
[----:B------:R0:W-:Y:S01]  /*1ae0*/  STL.64 [R1+0x1b0], R44 ;  /* 0x0001b02c01007387 */ /* 0x0001e20000100a00 */
[----:B------:R-:W-:Y:S01]  /*1af0*/  LEA.HI.X.SX32 R27, R31, R38, 0x1, P2 ;  /* 0x000000261f1b7211 */ /* 0x000fe200010f0eff */
[----:B------:R-:W-:Y:S01]  /*1b00*/  IMAD R55, R162, 0x1c, RZ ;  /* 0x0000001ca2377824 */ /* 0x000fe200078e02ff */
[----:B------:R-:W-:Y:S01]  /*1b10*/  LEA R7, R40, R6, 0x2 ;  /* 0x0000000628077211 */ /* 0x000fe200078e10ff */
[----:B------:R1:W-:Y:S01]  /*1b20*/  STL.64 [R1+0x1a8], R28 ;  /* 0x0001a81c01007387 */ /* 0x0003e20000100a00 */
[C---:B------:R-:W-:Y:S01]  /*1b30*/  IMAD R59, R162.reuse, 0x3a, RZ ;  /* 0x0000003aa23b7824 */ /* 0x040fe200078e02ff */
[----:B------:R-:W-:Y:S01]  /*1b40*/  CS2R R120, SRZ ;  /* 0x0000000000787805 */ /* 0x000fe2000001ff00 */
        /* <DEDUP_REMOVED lines=10> */
[----:B------:R-:W-:Y:S01]  /*1bf0*/  IMAD R104, R162, 0x1d, RZ ;  /* 0x0000001da2687824 */ /* 0x000fe200078e02ff */
[----:B------:R-:W-:Y:S01]  /*1c00*/  LEA.HI.X.SX32 R45, R3, R38, 0x1, P0 ;  /* 0x00000026032d7211 */ /* 0x000fe200000f0eff */
[----:B------:R-:W-:Y:S01]  /*1c10*/  IMAD R3, R40, 0x4, R7 ;  /* 0x0000000428037824 */ /* 0x000fe200078e0207 */
[C---:B--2---:R-:W-:Y:S01]  /*1c20*/  LEA R26, P2, R33.reuse, R36, 0x1 ;  /* 0x00000024211a7211 */ /* 0x044fe200078408ff */
[----:B------:R-:W-:Y:S01]  /*1c30*/  IMAD R61, R162, 0x1e, RZ ;  /* 0x0000001ea23d7824 */ /* 0x000fe200078e02ff */
[-C--:B------:R-:W-:Y:S01]  /*1c40*/  LEA.HI.X.SX32 R29, R32, R38.reuse, 0x1, P1 ;  /* 0x00000026201d7211 */ /* 0x080fe200008f0eff */
[----:B------:R0:W-:Y:S01]  /*1c50*/  STL.64 [R1+0x198], R44 ;  /* 0x0001982c01007387 */ /* 0x0001e20000100a00 */
[----:B------:R-:W-:Y:S01]  /*1c60*/  LEA.HI.X.SX32 R27, R33, R38, 0x1, P2 ;  /* 0x00000026211b7211 */ /* 0x000fe200010f0eff */
[----:B------:R-:W-:Y:S01]  /*1c70*/  IMAD R8, R40, 0x4, R3 ;  /* 0x0000000428087824 */ /* 0x000fe200078e0203 */
[----:B------:R-:W-:Y:S01]  /*1c80*/  LEA R30, P0, R34, R36, 0x1 ;  /* 0x00000024221e7211 */ /* 0x000fe200078008ff */
[----:B------:R1:W-:Y:S01]  /*1c90*/  STL.64 [R1+0x190], R28 ;  /* 0x0001901c01007387 */ /* 0x0003e20000100a00 */
[----:B------:R-:W-:Y:S01]  /*1ca0*/  IMAD R33, R162, 0x2e, RZ ;  /* 0x0000002ea2217824 */ /* 0x000fe200078e02ff */
[----:B------:R-:W-:Y:S01]  /*1cb0*/  CS2R R126, SRZ ;  /* 0x00000000007e7805 */ /* 0x000fe2000001ff00 */
[----:B------:R-:W-:Y:S01]  /*1cc0*/  LEA.HI.X.SX32 R31, R34, R38, 0x1, P0 ;  /* 0x00000026221f7211 */ /* 0x000fe200000f0eff */
[----:B------:R2:W-:Y:S01]  /*1cd0*/  STL.64 [R1+0x188], R26 ;  /* 0x0001881a01007387 */ /* 0x0005e20000100a00 */
[C---:B------:R-:W-:Y:S01]  /*1ce0*/  IMAD R34, R162.reuse, 0x2b, RZ ;  /* 0x0000002ba2227824 */ /* 0x040fe200078e02ff */
[----:B------:R-:W-:Y:S01]  /*1cf0*/  CS2R R128, SRZ ;  /* 0x0000000000807805 */ /* 0x000fe2000001ff00 */
[C---:B------:R-:W-:Y:S01]  /*1d00*/  IMAD R32, R162.reuse, 0x5c, RZ ;  /* 0x0000005ca2207824 */ /* 0x040fe200078e02ff */
[----:B------:R3:W-:Y:S01]  /*1d10*/  STL.64 [R1+0x180], R30 ;  /* 0x0001801e01007387 */ /* 0x0007e20000100a00 */
[C---:B0-----:R-:W-:Y:S01]  /*1d20*/  IMAD R44, R162.reuse, 0x13, RZ ;  /* 0x00000013a22c7824 */ /* 0x041fe200078e02ff */
[----:B------:R-:W-:Y:S01]  /*1d30*/  CS2R R130, SRZ ;  /* 0x0000000000827805 */ /* 0x000fe2000001ff00 */
[C---:B------:R-:W-:Y:S01]  /*1d40*/  IMAD R45, R162.reuse, 0x1a, RZ ;  /* 0x0000001aa22d7824 */ /* 0x040fe200078e02ff */
[-C--:B-1----:R-:W-:Y:S01]  /*1d50*/  LEA R28, P1, R13, R36.reuse, 0x1 ;  /* 0x000000240d1c7211 */ /* 0x082fe200078208ff */
[C---:B------:R-:W-:Y:S01]  /*1d60*/  IMAD R63, R162.reuse, 0x3c, RZ ;  /* 0x0000003ca23f7824 */ /* 0x040fe200078e02ff */
[----:B------:R-:W-:Y:S01]  /*1d70*/  UMOV UR4, URZ ;  /* 0x0000003f00047c82 */ /* 0x000fe20008000000 */
[C---:B------:R-:W-:Y:S01]  /*1d80*/  IMAD R103, R162.reuse, 0x39, RZ ;  /* 0x00000039a2677824 */ /* 0x040fe200078e02ff */
[----:B--2---:R-:W-:Y:S01]  /*1d90*/  LEA R26, P2, R15, R36, 0x1 ;  /* 0x000000240f1a7211 */ /* 0x004fe200078408ff */
[----:B------:R-:W-:Y:S01]  /*1da0*/  IMAD R101, R162, 0x78, RZ ;  /* 0x00000078a2657824 */ /* 0x000fe200078e02ff */
[-C--:B------:R-:W-:Y:S01]  /*1db0*/  LEA.HI.X.SX32 R29, R13, R38.reuse, 0x1, P1 ;  /* 0x000000260d1d7211 */ /* 0x080fe200008f0eff */
[----:B------:R-:W-:Y:S01]  /*1dc0*/  IMAD R13, R40, 0x4, R8 ;  /* 0x00000004280d7824 */ /* 0x000fe200078e0208 */
[----:B------:R-:W-:Y:S01]  /*1dd0*/  LEA.HI.X.SX32 R27, R15, R38, 0x1, P2 ;  /* 0x000000260f1b7211 */ /* 0x000fe200010f0eff */
[----:B------:R-:W-:Y:S01]  /*1de0*/  IMAD R107, R162, 0xf, RZ ;  /* 0x0000000fa26b7824 */ /* 0x000fe200078e02ff */
[----:B---3--:R-:W-:Y:S01]  /*1df0*/  LEA R30, P0, R16, R36, 0x1 ;  /* 0x00000024101e7211 */ /* 0x008fe200078008ff */
[----:B------:R0:W-:Y:S01]  /*1e00*/  STL.64 [R1+0x178], R28 ;  /* 0x0001781c01007387 */ /* 0x0001e20000100a00 */
[----:B------:R-:W-:Y:S01]  /*1e10*/  LEA R15, R40, R13, 0x2 ;  /* 0x0000000d280f7211 */ /* 0x000fe200078e10ff */
[----:B------:R-:W-:Y:S01]  /*1e20*/  IMAD R102, R162, 0x7a, RZ ;  /* 0x0000007aa2667824 */ /* 0x000fe200078e02ff */
[----:B------:R-:W-:Y:S01]  /*1e30*/  LEA.HI.X.SX32 R31, R16, R38, 0x1, P0 ;  /* 0x00000026101f7211 */ /* 0x000fe200000f0eff */
[----:B------:R1:W-:Y:S01]  /*1e40*/  STL.64 [R1+0x170], R26 ;  /* 0x0001701a01007387 */ /* 0x0003e20000100a00 */
[----:B------:R-:W-:-:S02]  /*1e50*/  IMAD R65, R162, 0x3e, RZ ;  /* 0x0000003ea2417824 */ /* 0x000fc400078e02ff */
[----:B------:R-:W-:Y:S01]  /*1e60*/  IMAD R16, R40, 0x4, R15 ;  /* 0x0000000428107824 */ /* 0x000fe200078e020f */
[----:B------:R2:W-:Y:S01]  /*1e70*/  STL.64 [R1+0x168], R30 ;  /* 0x0001681e01007387 */ /* 0x0005e20000100a00 */
[C---:B------:R-:W-:Y:S02]  /*1e80*/  IMAD R100, R162.reuse, 0x76, RZ ;  /* 0x00000076a2647824 */ /* 0x040fe400078e02ff */
[C---:B------:R-:W-:Y:S01]  /*1e90*/  IMAD.SHL.U32 R66, R162.reuse, 0x2, RZ ;  /* 0x00000002a2427824 */ /* 0x040fe200078e00ff */
[CC--:B0-----:R-:W-:Y:S01]  /*1ea0*/  LEA R28, P1, R17.reuse, R36.reuse, 0x1 ;  /* 0x00000024111c7211 */ /* 0x0c1fe200078208ff */
[C---:B------:R-:W-:Y:S02]  /*1eb0*/  IMAD R108, R162.reuse, 0x3d, RZ ;  /* 0x0000003da26c7824 */ /* 0x040fe400078e02ff */
        /* <DEDUP_REMOVED lines=8> */
[----:B------:R0:W-:Y:S01]  /*1f40*/  STL.64 [R1+0x160], R28 ;  /* 0x0001601c01007387 */ /* 0x0001e20000100a00 */
[----:B------:R-:W-:-:S02]  /*1f50*/  IMAD R20, R40, 0x4, R17 ;  /* 0x0000000428147824 */ /* 0x000fc400078e0211 */
[----:B------:R-:W-:Y:S01]  /*1f60*/  LEA.HI.X.SX32 R31, R21, R38, 0x1, P0 ;  /* 0x00000026151f7211 */ /* 0x000fe200000f0eff */
[----:B------:R1:W-:Y:S01]  /*1f70*/  STL.64 [R1+0x158], R26 ;  /* 0x0001581a01007387 */ /* 0x0003e20000100a00 */
[----:B------:R-:W-:Y:S01]  /*1f80*/  IMAD.SHL.U32 R114, R162, 0x8, RZ ;  /* 0x00000008a2727824 */ /* 0x000fe200078e00ff */
[----:B------:R-:W-:Y:S01]  /*1f90*/  LEA R21, R40, R20, 0x2 ;  /* 0x0000001428157211 */ /* 0x000fe200078e10ff */
[C---:B------:R-:W-:Y:S01]  /*1fa0*/  IMAD R110, R162.reuse, 0x7e, RZ ;  /* 0x0000007ea26e7824 */ /* 0x040fe200078e02ff */
[----:B------:R2:W-:Y:S01]  /*1fb0*/  STL.64 [R1+0x150], R30 ;  /* 0x0001501e01007387 */ /* 0x0005e20000100a00 */
[----:B------:R-:W-:Y:S02]  /*1fc0*/  IMAD.SHL.U32 R227, R227, 0x20, RZ ;  /* 0x00000020e3e37824 */ /* 0x000fe400078e00ff */
[----:B------:R-:W-:Y:S01]  /*1fd0*/  IMAD.SHL.U32 R113, R162, 0x10, RZ ;  /* 0x00000010a2717824 */ /* 0x000fe200078e00ff */
[-C--:B0-----:R-:W-:Y:S01]  /*1fe0*/  LEA R28, P1, R22, R36.reuse, 0x1 ;  /* 0x00000024161c7211 */ /* 0x081fe200078208ff */
[C---:B------:R-:W-:Y:S01]  /*1ff0*/  IMAD.SHL.U32 R112, R162.reuse, 0x20, RZ ;  /* 0x00000020a2707824 */ /* 0x040fe200078e00ff */
[----:B------:R-:W-:Y:S01]  /*2000*/  IADD3 R233, R229, R227, RZ ;  /* 0x000000e3e5e97210 */ /* 0x000fe20007ffe0ff */
[----:B------:R-:W-:Y:S01]  /*2010*/  IMAD R111, R162, 0x3f, RZ ;  /* 0x0000003fa26f7824 */ /* 0x000fe200078e02ff */
[----:B-1----:R-:W-:Y:S01]  /*2020*/  LEA R26, P2, R23, R36, 0x1 ;  /* 0x00000024171a7211 */ /* 0x002fe200078408ff */
[----:B------:R-:W-:Y:S01]  /*2030*/  IMAD.SHL.U32 R225, R225, 0x20, RZ ;  /* 0x00000020e1e17824 */ /* 0x000fe200078e00ff */
[-C--:B------:R-:W-:Y:S01]  /*2040*/  LEA.HI.X.SX32 R29, R22, R38.reuse, 0x1, P1 ;  /* 0x00000026161d7211 */ /* 0x080fe200008f0eff */
[----:B------:R-:W-:Y:S01]  /*2050*/  IMAD.SHL.U32 R223, R223, 0x20, RZ ;  /* 0x00000020dfdf7824 */ /* 0x000fe200078e00ff */
[----:B------:R-:W-:Y:S01]  /*2060*/  LEA.HI.X.SX32 R27, R23, R38, 0x1, P2 ;  /* 0x00000026171b7211 */ /* 0x000fe200010f0eff */
[----:B------:R-:W-:Y:S01]  /*2070*/  IMAD.IADD R231, R229, 0x1, R225 ;  /* 0x00000001e5e77824 */ /* 0x000fe200078e02e1 */
[----:B--2---:R-:W-:Y:S01]  /*2080*/  LEA R30, P0, R24, R36, 0x1 ;  /* 0x00000024181e7211 */ /* 0x004fe200078008ff */
[----:B------:R0:W-:Y:S01]  /*2090*/  STL.64 [R1+0x148], R28 ;  /* 0x0001481c01007387 */ /* 0x0001e20000100a00 */
[----:B------:R-:W-:-:S02]  /*20a0*/  IMAD.MOV.U32 R195, RZ, RZ, 0x3f800000 ;  /* 0x3f800000ffc37424 */ /* 0x000fc400078e00ff */
[----:B------:R-:W-:Y:S01]  /*20b0*/  LEA.HI.X.SX32 R31, R24, R38, 0x1, P0 ;  /* 0x00000026181f7211 */ /* 0x000fe200000f0eff */
[----:B------:R1:W-:Y:S01]  /*20c0*/  STL.64 [R1+0x140], R26 ;  /* 0x0001401a01007387 */ /* 0x0003e20000100a00 */
[----:B------:R-:W-:Y:S02]  /*20d0*/  IMAD.MOV.U32 R193, RZ, RZ, 0x3f800000 ;  /* 0x3f800000ffc17424 */ /* 0x000fe400078e00ff */
[----:B------:R-:W-:Y:S01]  /*20e0*/  IMAD.MOV.U32 R192, RZ, RZ, 0x3f800000 ;  /* 0x3f800000ffc07424 */ /* 0x000fe200078e00ff */
[----:B------:R2:W-:Y:S01]  /*20f0*/  STL.64 [R1+0x138], R30 ;  /* 0x0001381e01007387 */ /* 0x0005e20000100a00 */
[----:B------:R-:W-:Y:S01]  /*2100*/  IMAD.IADD R229, R229, 0x1, R223 ;  /* 0x00000001e5e57824 */ /* 0x000fe200078e02df */
[CC--:B0-----:R-:W-:Y:S02]  /*2110*/  LEA R28, P1, R25.reuse, R36.reuse, 0x1 ;  /* 0x00000024191c7211 */ /* 0x0c1fe400078208ff */
[----:B-1----:R-:W-:Y:S02]  /*2120*/  LEA R26, P2, R4, R36, 0x1 ;  /* 0x00000024041a7211 */ /* 0x002fe400078408ff */
[----:B------:R-:W-:-:S02]  /*2130*/  LEA.HI.X.SX32 R29, R25, R38, 0x1, P1 ;  /* 0x00000026191d7211 */ /* 0x000fc400008f0eff */
[----:B------:R-:W-:Y:S01]  /*2140*/  LEA.HI.X.SX32 R27, R4, R38, 0x1, P2 ;  /* 0x00000026041b7211 */ /* 0x000fe200010f0eff */
[----:B------:R-:W-:Y:S01]  /*2150*/  IMAD R4, R40, 0x4, R21 ;  /* 0x0000000428047824 */ /* 0x000fe200078e0215 */
[C---:B------:R-:W-:Y:S01]  /*2160*/  LEA R24, P2, R7.reuse, R36, 0x1 ;  /* 0x0000002407187211 */ /* 0x040fe200078408ff */
[----:B------:R0:W-:Y:S01]  /*2170*/  STL.64 [R1+0x130], R28 ;  /* 0x0001301c01007387 */ /* 0x0001e20000100a00 */
[----:B--2---:R-:W-:Y:S02]  /*2180*/  IMAD R31, R162, 0x16, RZ ;  /* 0x00000016a21f7824 */ /* 0x004fe400078e02ff */
[----:B------:R-:W-:Y:S01]  /*2190*/  LEA.HI.X.SX32 R25, R7, R38, 0x1, P2 ;  /* 0x0000002607197211 */ /* 0x000fe200010f0eff */
[----:B------:R1:W-:Y:S01]  /*21a0*/  STL.64 [R1+0x128], R26 ;  /* 0x0001281a01007387 */ /* 0x0003e20000100a00 */
[----:B------:R-:W-:Y:S02]  /*21b0*/  IMAD R22, R40, 0x4, R4 ;  /* 0x0000000428167824 */ /* 0x000fe400078e0204 */
[----:B------:R-:W-:Y:S01]  /*21c0*/  IMAD R30, R162, 0x5a, RZ ;  /* 0x0000005aa21e7824 */ /* 0x000fe200078e02ff */
[----:B0-----:R-:W-:-:S02]  /*21d0*/  LEA R28, P0, R5, R36, 0x1 ;  /* 0x00000024051c7211 */ /* 0x001fc400078008ff */
[----:B-1----:R-:W-:Y:S02]  /*21e0*/  LEA R26, P1, R6, R36, 0x1 ;  /* 0x00000024061a7211 */ /* 0x002fe400078208ff */
[-C--:B------:R-:W-:Y:S01]  /*21f0*/  LEA.HI.X.SX32 R29, R5, R38.reuse, 0x1, P0 ;  /* 0x00000026051d7211 */ /* 0x080fe200000f0eff */
[----:B------:R-:W-:Y:S01]  /*2200*/  IMAD R5, R40, 0x4, R22 ;  /* 0x0000000428057824 */ /* 0x000fe200078e0216 */
[----:B------:R-:W-:-:S03]  /*2210*/  LEA.HI.X.SX32 R27, R6, R38, 0x1, P1 ;  /* 0x00000026061b7211 */ /* 0x000fc600008f0eff */
[----:B------:R0:W-:Y:S01]  /*2220*/  STL.64 [R1+0x120], R28 ;  /* 0x0001201c01007387 */ /* 0x0001e20000100a00 */
[----:B------:R-:W-:-:S03]  /*2230*/  LEA R6, R40, R5, 0x2 ;  /* 0x0000000528067211 */ /* 0x000fc600078e10ff */
[----:B------:R1:W-:Y:S04]  /*2240*/  STL.64 [R1+0x118], R26 ;  /* 0x0001181a01007387 */ /* 0x0003e80000100a00 */
[----:B------:R2:W-:Y:S01]  /*2250*/  STL.64 [R1+0x110], R24 ;  /* 0x0001101801007387 */ /* 0x0005e20000100a00 */
[CC--:B0-----:R-:W-:Y:S02]  /*2260*/  LEA R28, P0, R3.reuse, R36.reuse, 0x1 ;  /* 0x00000024031c7211 */ /* 0x0c1fe400078008ff */
[----:B-1----:R-:W-:Y:S02]  /*2270*/  LEA R26, P1, R8, R36, 0x1 ;  /* 0x00000024081a7211 */ /* 0x002fe400078208ff */
[----:B------:R-:W-:Y:S01]  /*2280*/  LEA.HI.X.SX32 R29, R3, R38, 0x1, P0 ;  /* 0x00000026031d7211 */ /* 0x000fe200000f0eff */
[----:B------:R-:W-:Y:S01]  /*2290*/  IMAD R3, R40, 0x4, R6 ;  /* 0x0000000428037824 */ /* 0x000fe200078e0206 */
[----:B--2---:R-:W-:-:S02]  /*22a0*/  LEA R24, P2, R13, R36, 0x1 ;  /* 0x000000240d187211 */ /* 0x004fc400078408ff */
[-C--:B------:R-:W-:Y:S01]  /*22b0*/  LEA.HI.X.SX32 R27, R8, R38.reuse, 0x1, P1 ;  /* 0x00000026081b7211 */ /* 0x080fe200008f0eff */
[----:B------:R0:W-:Y:S01]  /*22c0*/  STL.64 [R1+0x108], R28 ;  /* 0x0001081c01007387 */ /* 0x0001e20000100a00 */
[----:B------:R-:W-:Y:S01]  /*22d0*/  LEA.HI.X.SX32 R25, R13, R38, 0x1, P2 ;  /* 0x000000260d197211 */ /* 0x000fe200010f0eff */
[C---:B------:R-:W-:Y:S02]  /*22e0*/  IMAD R7, R40.reuse, 0x4, R3 ;  /* 0x0000000428077824 */ /* 0x040fe400078e0203 */
[----:B------:R1:W-:Y:S02]  /*22f0*/  STL.64 [R1+0x100], R26 ;  /* 0x0001001a01007387 */ /* 0x0003e40000100a00 */
[C---:B------:R-:W-:Y:S02]  /*2300*/  IMAD R8, R40.reuse, 0x4, R7 ;  /* 0x0000000428087824 */ /* 0x040fe400078e0207 */
[----:B------:R2:W-:Y:S03]  /*2310*/  STL.64 [R1+0xf8], R24 ;  /* 0x0000f81801007387 */ /* 0x0005e60000100a00 */
[----:B------:R-:W-:-:S02]  /*2320*/  LEA R13, R40, R8, 0x2 ;  /* 0x00000008280d7211 */ /* 0x000fc400078e10ff */
[CC--:B0-----:R-:W-:Y:S02]  /*2330*/  LEA R28, P0, R15.reuse, R36.reuse, 0x1 ;  /* 0x000000240f1c7211 */ /* 0x0c1fe400078008ff */
[C---:B-1----:R-:W-:Y:S02]  /*2340*/  LEA R26, P1, R16.reuse, R36, 0x1 ;  /* 0x00000024101a7211 */ /* 0x042fe400078208ff */
[----:B------:R-:W-:Y:S02]  /*2350*/  LEA.HI.X.SX32 R29, R15, R38, 0x1, P0 ;  /* 0x000000260f1d7211 */ /* 0x000fe400000f0eff */
[C---:B--2---:R-:W-:Y:S02]  /*2360*/  LEA R24, P2, R17.reuse, R36, 0x1 ;  /* 0x0000002411187211 */ /* 0x044fe400078408ff */
[-C--:B------:R-:W-:Y:S01]  /*2370*/  LEA.HI.X.SX32 R27, R16, R38.reuse, 0x1, P1 ;  /* 0x00000026101b7211 */ /* 0x080fe200008f0eff */
[----:B------:R0:W-:Y:S01]  /*2380*/  STL.64 [R1+0xf0], R28 ;  /* 0x0000f01c01007387 */ /* 0x0001e20000100a00 */
[----:B------:R-:W-:-:S03]  /*2390*/  LEA.HI.X.SX32 R25, R17, R38, 0x1, P2 ;  /* 0x0000002611197211 */ /* 0x000fc600010f0eff */
[----:B------:R1:W-:Y:S04]  /*23a0*/  STL.64 [R1+0xe8], R26 ;  /* 0x0000e81a01007387 */ /* 0x0003e80000100a00 */
[----:B------:R2:W-:Y:S01]  /*23b0*/  STL.64 [R1+0xe0], R24 ;  /* 0x0000e01801007387 */ /* 0x0005e20000100a00 */
[----:B0-----:R-:W-:-:S04]  /*23c0*/  LEA R28, P0, R20, R36, 0x1 ;  /* 0x00000024141c7211 */ /* 0x001fc800078008ff */
[----:B------:R-:W-:Y:S02]  /*23d0*/  LEA.HI.X.SX32 R29, R20, R38, 0x1, P0 ;  /* 0x00000026141d7211 */ /* 0x000fe400000f0eff */
[CC--:B-1----:R-:W-:Y:S02]  /*23e0*/  LEA R26, P1, R21.reuse, R36.reuse, 0x1 ;  /* 0x00000024151a7211 */ /* 0x0c2fe400078208ff */
[C---:B--2---:R-:W-:Y:S01]  /*23f0*/  LEA R24, P2, R4.reuse, R36, 0x1 ;  /* 0x0000002404187211 */ /* 0x044fe200078408ff */
[----:B------:R0:W-:Y:S01]  /*2400*/  STL.64 [R1+0xd8], R28 ;  /* 0x0000d81c01007387 */ /* 0x0001e20000100a00 */
[-C--:B------:R-:W-:Y:S02]  /*2410*/  LEA.HI.X.SX32 R27, R21, R38.reuse, 0x1, P1 ;  /* 0x00000026151b7211 */ /* 0x080fe400008f0eff */
[----:B------:R-:W-:Y:S01]  /*2420*/  LEA.HI.X.SX32 R25, R4, R38, 0x1, P2 ;  /* 0x0000002604197211 */ /* 0x000fe200010f0eff */
[----:B------:R-:W-:Y:S01]  /*2430*/  IMAD R4, R40, 0x4, R13 ;  /* 0x0000000428047824 */ /* 0x000fe200078e020d */
[----:B------:R-:W-:-:S02]  /*2440*/  LEA R20, P1, R5, R36, 0x1 ;  /* 0x0000002405147211 */ /* 0x000fc400078208ff */
[----:B------:R-:W-:Y:S01]  /*2450*/  LEA R16, P2, R6, R36, 0x1 ;  /* 0x0000002406107211 */ /* 0x000fe200078408ff */
[----:B------:R1:W-:Y:S01]  /*2460*/  STL.64 [R1+0xc8], R24 ;  /* 0x0000c81801007387 */ /* 0x0003e20000100a00 */
[-C--:B------:R-:W-:Y:S01]  /*2470*/  LEA.HI.X.SX32 R21, R5, R38.reuse, 0x1, P1 ;  /* 0x0000002605157211 */ /* 0x080fe200008f0eff */
[----:B------:R-:W-:Y:S01]  /*2480*/  IMAD R15, R40, 0x4, R4 ;  /* 0x00000004280f7824 */ /* 0x000fe200078e0204 */
[----:B------:R-:W-:Y:S01]  /*2490*/  LEA.HI.X.SX32 R17, R6, R38, 0x1, P2 ;  /* 0x0000002606117211 */ /* 0x000fe200010f0eff */
[----:B------:R2:W-:Y:S01]  /*24a0*/  STL.64 [R1+0xd0], R26 ;  /* 0x0000d01a01007387 */ /* 0x0005e20000100a00 */
[----:B0-----:R-:W-:Y:S02]  /*24b0*/  IMAD R29, R162, 0x2c, RZ ;  /* 0x0000002ca21d7824 */ /* 0x001fe400078e02ff */
[----:B------:R-:W-:Y:S02]  /*24c0*/  IMAD R5, R40, 0x4, R15 ;  /* 0x0000000428057824 */ /* 0x000fe400078e020f */
[----:B------:R-:W-:Y:S01]  /*24d0*/  IMAD R28, R162, 0x58, RZ ;  /* 0x00000058a21c7824 */ /* 0x000fe200078e02ff */
[----:B-1----:R-:W-:-:S02]  /*24e0*/  LEA R24, P0, R22, R36, 0x1 ;  /* 0x0000002416187211 */ /* 0x002fc400078008ff */
[----:B------:R-:W-:Y:S02]  /*24f0*/  LEA R6, R40, R5, 0x2 ;  /* 0x0000000528067211 */ /* 0x000fe400078e10ff */
[----:B------:R-:W-:Y:S01]  /*2500*/  LEA.HI.X.SX32 R25, R22, R38, 0x1, P0 ;  /* 0x0000002616197211 */ /* 0x000fe200000f0eff */
[C---:B--2---:R-:W-:Y:S01]  /*2510*/  IMAD R26, R162.reuse, 0xa, RZ ;  /* 0x0000000aa21a7824 */ /* 0x044fe200078e02ff */
[C---:B------:R-:W-:Y:S01]  /*2520*/  LEA R22, P0, R3.reuse, R36, 0x1 ;  /* 0x0000002403167211 */ /* 0x040fe200078008ff */
[----:B------:R-:W-:Y:S02]  /*2530*/  IMAD R27, R162, 0x15, RZ ;  /* 0x00000015a21b7824 */ /* 0x000fe400078e02ff */
[----:B------:R-:W-:Y:S01]  /*2540*/  STL.64 [R1+0xc0], R24 ;  /* 0x0000c01801007387 */ /* 0x000fe20000100a00 */
[----:B------:R-:W-:Y:S01]  /*2550*/  LEA.HI.X.SX32 R23, R3, R38, 0x1, P0 ;  /* 0x0000002603177211 */ /* 0x000fe200000f0eff */
[----:B------:R-:W-:Y:S01]  /*2560*/  IMAD R3, R40, 0x4, R6 ;  /* 0x0000000428037824 */ /* 0x000fe200078e0206 */
[----:B------:R-:W-:Y:S01]  /*2570*/  LEA.HI.X.SX32 R251, R26, R19, 0x1, P5 ;  /* 0x000000131afb7211 */ /* 0x000fe200028f0eff */
[----:B------:R0:W-:Y:S04]  /*2580*/  STL.64 [R1+0xb8], R20 ;  /* 0x0000b81401007387 */ /* 0x0001e80000100a00 */
[----:B------:R1:W-:Y:S04]  /*2590*/  STL.64 [R1+0xb0], R16 ;  /* 0x0000b01001007387 */ /* 0x0003e80000100a00 */
[----:B------:R2:W-:Y:S01]  /*25a0*/  STL.64 [R1+0xa8], R22 ;  /* 0x0000a81601007387 */ /* 0x0005e20000100a00 */
[----:B0-----:R-:W-:-:S04]  /*25b0*/  LEA R20, P1, R7, R36, 0x1 ;  /* 0x0000002407147211 */ /* 0x001fc800078208ff */
[----:B------:R-:W-:Y:S01]  /*25c0*/  LEA.HI.X.SX32 R21, R7, R38, 0x1, P1 ;  /* 0x0000002607157211 */ /* 0x000fe200008f0eff */
[----:B------:R-:W-:Y:S01]  /*25d0*/  IMAD R7, R40, 0x4, R3 ;  /* 0x0000000428077824 */ /* 0x000fe200078e0203 */
[CC--:B-1----:R-:W-:Y:S02]  /*25e0*/  LEA R16, P2, R8.reuse, R36.reuse, 0x1 ;  /* 0x0000002408107211 */ /* 0x0c2fe400078408ff */
[C---:B--2---:R-:W-:Y:S01]  /*25f0*/  LEA R22, P0, R13.reuse, R36, 0x1 ;  /* 0x000000240d167211 */ /* 0x044fe200078008ff */
[----:B------:R0:W-:Y:S01]  /*2600*/  STL.64 [R1+0xa0], R20 ;  /* 0x0000a01401007387 */ /* 0x0001e20000100a00 */
[-C--:B------:R-:W-:Y:S02]  /*2610*/  LEA.HI.X.SX32 R17, R8, R38.reuse, 0x1, P2 ;  /* 0x0000002608117211 */ /* 0x080fe400010f0eff */
[----:B------:R-:W-:Y:S02]  /*2620*/  LEA.HI.X.SX32 R23, R13, R38, 0x1, P0 ;  /* 0x000000260d177211 */ /* 0x000fe400000f0eff */
[----:B------:R-:W-:Y:S01]  /*2630*/  MOV R13, RZ ;  /* 0x000000ff000d7202 */ /* 0x000fe20000000f00 */
[----:B------:R1:W-:Y:S04]  /*2640*/  STL.64 [R1+0x98], R16 ;  /* 0x0000981001007387 */ /* 0x0003e80000100a00 */
[----:B------:R2:W-:Y:S01]  /*2650*/  STL.64 [R1+0x90], R22 ;  /* 0x0000901601007387 */ /* 0x0005e20000100a00 */
[----:B0-----:R-:W-:-:S04]  /*2660*/  LEA R20, P1, R4, R36, 0x1 ;  /* 0x0000002404147211 */ /* 0x001fc800078208ff */
[----:B------:R-:W-:Y:S01]  /*2670*/  LEA.HI.X.SX32 R21, R4, R38, 0x1, P1 ;  /* 0x0000002604157211 */ /* 0x000fe200008f0eff */
[----:B------:R-:W-:Y:S01]  /*2680*/  IMAD R4, R40, 0x4, R7 ;  /* 0x0000000428047824 */ /* 0x000fe200078e0207 */
[----:B-1----:R-:W-:-:S03]  /*2690*/  LEA R16, P2, R15, R36, 0x1 ;  /* 0x000000240f107211 */ /* 0x002fc600078408ff */
[----:B------:R0:W-:Y:S01]  /*26a0*/  STL.64 [R1+0x88], R20 ;  /* 0x0000881401007387 */ /* 0x0001e20000100a00 */
[----:B------:R-:W-:Y:S01]  /*26b0*/  LEA.HI.X.SX32 R17, R15, R38, 0x1, P2 ;  /* 0x000000260f117211 */ /* 0x000fe200010f0eff */
[----:B------:R-:W-:Y:S01]  /*26c0*/  IMAD.MOV.U32 R15, RZ, RZ, -0x800000 ;  /* 0xff800000ff0f7424 */ /* 0x000fe200078e00ff */
[C---:B--2---:R-:W-:Y:S02]  /*26d0*/  LEA R22, P0, R5.reuse, R36, 0x1 ;  /* 0x0000002405167211 */ /* 0x044fe400078008ff */
[----:B------:R-:W-:Y:S01]  /*26e0*/  LEA R8, R40, R4, 0x2 ;  /* 0x0000000428087211 */ /* 0x000fe200078e10ff */
[----:B------:R1:W-:Y:S01]  /*26f0*/  STL.64 [R1+0x80], R16 ;  /* 0x0000801001007387 */ /* 0x0003e20000100a00 */
[----:B------:R-:W-:Y:S02]  /*2700*/  LEA.HI.X.SX32 R23, R5, R38, 0x1, P0 ;  /* 0x0000002605177211 */ /* 0x000fe400000f0eff */
[-C--:B------:R-:W-:Y:S02]  /*2710*/  LEA R24, P0, R7, R36.reuse, 0x1 ;  /* 0x0000002407187211 */ /* 0x080fe400078008ff */
[----:B------:R-:W-:Y:S01]  /*2720*/  LOP3.LUT R5, R0, 0x10, RZ, 0x3c, !PT ;  /* 0x0000001000057812 */ /* 0x000fe200078e3cff */
[----:B------:R2:W-:Y:S01]  /*2730*/  STL.64 [R1+0x78], R22 ;  /* 0x0000781601007387 */ /* 0x0005e20000100a00 */
[----:B0-----:R-:W-:-:S02]  /*2740*/  LEA R20, P1, R6, R36, 0x1 ;  /* 0x0000002406147211 */ /* 0x001fc400078208ff */
[-C--:B------:R-:W-:Y:S01]  /*2750*/  LEA.HI.X.SX32 R25, R7, R38.reuse, 0x1, P0 ;  /* 0x0000002607197211 */ /* 0x080fe200000f0eff */
[----:B------:R-:W-:Y:S01]  /*2760*/  IMAD.MOV.U32 R7, RZ, RZ, RZ ;  /* 0x000000ffff077224 */ /* 0x000fe200078e00ff */
[----:B------:R-:W-:Y:S02]  /*2770*/  LEA.HI.X.SX32 R21, R6, R38, 0x1, P1 ;  /* 0x0000002606157211 */ /* 0x000fe400008f0eff */
[C---:B-1----:R-:W-:Y:S02]  /*2780*/  LEA R16, P2, R3.reuse, R36, 0x1 ;  /* 0x0000002403107211 */ /* 0x042fe400078408ff */
[----:B------:R-:W-:Y:S01]  /*2790*/  LOP3.LUT R5, R0, 0x40, RZ, 0x3c, !PT ;  /* 0x0000004000057812 */ /* 0x000fe200078e3cff */
[----:B------:R0:W-:Y:S01]  /*27a0*/  STL.64 [R1+0x70], R20 ;  /* 0x0000701401007387 */ /* 0x0001e20000100a00 */
[----:B------:R-:W-:Y:S01]  /*27b0*/  LEA.HI.X.SX32 R17, R3, R38, 0x1, P2 ;  /* 0x0000002603117211 */ /* 0x000fe200010f0eff */
[----:B------:R-:W-:Y:S01]  /*27c0*/  IMAD R3, R40, 0x4, R8 ;  /* 0x0000000428037824 */ /* 0x000fe200078e0208 */
[----:B--2---:R-:W-:Y:S01]  /*27d0*/  LEA R22, P1, R4, R36, 0x1 ;  /* 0x0000002404167211 */ /* 0x004fe200078208ff */
[----:B------:R-:W-:Y:S01]  /*27e0*/  IMAD R40, R162, 0xb, RZ ;  /* 0x0000000ba2287824 */ /* 0x000fe200078e02ff */
[----:B------:R-:W-:Y:S01]  /*27f0*/  LOP3.LUT R5, R0, 0x70, RZ, 0x3c, !PT ;  /* 0x0000007000057812 */ /* 0x000fe200078e3cff */
[----:B------:R1:W-:Y:S01]  /*2800*/  STL.64 [R1+0x68], R16 ;  /* 0x0000681001007387 */ /* 0x0003e20000100a00 */
[----:B------:R-:W-:Y:S01]  /*2810*/  LEA.HI.X.SX32 R23, R4, R38, 0x1, P1 ;  /* 0x0000002604177211 */ /* 0x000fe200008f0eff */
[----:B------:R-:W-:Y:S01]  /*2820*/  IMAD R5, R162, 0x6, RZ ;  /* 0x00000006a2057824 */ /* 0x000fe200078e02ff */
[----:B------:R-:W-:Y:S01]  /*2830*/  ISETP.NE.U32.AND P1, PT, R39, RZ, PT ;  /* 0x000000ff2700720c */ /* 0x000fe20003f25070 */
[----:B------:R2:W-:Y:S01]  /*2840*/  STL.64 [R1+0x60], R24 ;  /* 0x0000601801007387 */ /* 0x0005e20000100a00 */
[----:B------:R-:W-:-:S02]  /*2850*/  LOP3.LUT R6, R0, 0x30, RZ, 0x3c, !PT ;  /* 0x0000003000067812 */ /* 0x000fc400078e3cff */
[----:B0-----:R-:W-:Y:S01]  /*2860*/  LEA R20, P2, R8, R36, 0x1 ;  /* 0x0000002408147211 */ /* 0x001fe200078408ff */
[----:B------:R-:W-:Y:S01]  /*2870*/  STL.64 [R1+0x58], R22 ;  /* 0x0000581601007387 */ /* 0x000fe20000100a00 */
[----:B------:R-:W-:Y:S01]  /*2880*/  LOP3.LUT R6, R0, 0x60, RZ, 0x3c, !PT ;  /* 0x0000006000067812 */ /* 0x000fe200078e3cff */
[----:B------:R-:W-:Y:S01]  /*2890*/  IMAD R6, R162, 0x30, RZ ;  /* 0x00000030a2067824 */ /* 0x000fe200078e02ff */
[----:B------:R-:W-:Y:S01]  /*28a0*/  LEA.HI.X.SX32 R21, R8, R38, 0x1, P2 ;  /* 0x0000002608157211 */ /* 0x000fe200010f0eff */
[----:B------:R-:W-:Y:S01]  /*28b0*/  IMAD.MOV.U32 R8, RZ, RZ, -0x800000 ;  /* 0xff800000ff087424 */ /* 0x000fe200078e00ff */
[C---:B-1----:R-:W-:Y:S01]  /*28c0*/  LEA R16, P3, R3.reuse, R36, 0x1 ;  /* 0x0000002403107211 */ /* 0x042fe200078608ff */
[----:B------:R-:W-:Y:S01]  /*28d0*/  IMAD R36, R162, 0x56, RZ ;  /* 0x00000056a2247824 */ /* 0x000fe200078e02ff */
[----:B------:R-:W-:Y:S01]  /*28e0*/  LOP3.LUT R4, R0, 0x20, RZ, 0x3c, !PT ;  /* 0x0000002000047812 */ /* 0x000fe200078e3cff */
[----:B------:R0:W-:Y:S01]  /*28f0*/  STL.64 [R1+0x50], R20 ;  /* 0x0000501401007387 */ /* 0x0001e20000100a00 */
[----:B------:R-:W-:Y:S01]  /*2900*/  LEA.HI.X.SX32 R17, R3, R38, 0x1, P3 ;  /* 0x0000002603117211 */ /* 0x000fe200018f0eff */
[C---:B--2---:R-:W-:Y:S01]  /*2910*/  IMAD R24, R162.reuse, 0x54, RZ ;  /* 0x00000054a2187824 */ /* 0x044fe200078e02ff */
[----:B------:R-:W-:Y:S01]  /*2920*/  SHF.L.U32 R3, R39, 0x1, RZ ;  /* 0x0000000127037819 */ /* 0x000fe200000006ff */
[----:B------:R-:W-:Y:S01]  /*2930*/  IMAD R39, R162, 0x27, RZ ;  /* 0x00000027a2277824 */ /* 0x000fe200078e02ff */
[----:B------:R-:W-:Y:S01]  /*2940*/  LOP3.LUT R4, R0, 0x50, RZ, 0x3c, !PT ;  /* 0x0000005000047812 */ /* 0x000fe200078e3cff */
[----:B------:R1:W-:Y:S01]  /*2950*/  STL.64 [R1+0x48], R16 ;  /* 0x0000481001007387 */ /* 0x0003e20000100a00 */
[----:B------:R-:W-:Y:S01]  /*2960*/  LEA.HI R3, R37, R3, RZ, 0x1e ;  /* 0x0000000325037211 */ /* 0x000fe200078ff0ff */
[C---:B------:R-:W-:Y:S01]  /*2970*/  IMAD R37, R162.reuse, 0x5, RZ ;  /* 0x00000005a2257824 */ /* 0x040fe200078e02ff */
[-C--:B------:R-:W-:Y:S01]  /*2980*/  LEA.HI.X.SX32 R149, R39, R19.reuse, 0x1, P6 ;  /* 0x0000001327957211 */ /* 0x080fe200030f0eff */
[----:B------:R2:W-:Y:S01]  /*2990*/  STL.64 [R1], R116 ;  /* 0x0000007401007387 */ /* 0x0005e20000100a00 */
[----:B------:R-:W-:Y:S01]  /*29a0*/  IMAD R25, R162, 0x2a, RZ ;  /* 0x0000002aa2197824 */ /* 0x000fe200078e02ff */
[----:B------:R-:W-:Y:S01]  /*29b0*/  LOP3.LUT R4, R2, 0x40, RZ, 0x3c, !PT ;  /* 0x0000004002047812 */ /* 0x000fe200078e3cff */
[----:B0-----:R-:W-:Y:S01]  /*29c0*/  IMAD R20, R162, 0x24, RZ ;  /* 0x00000024a2147824 */ /* 0x001fe200078e02ff */
[-C--:B------:R-:W-:Y:S01]  /*29d0*/  IADD3 R160, P3, R160, R18.reuse, RZ ;  /* 0x00000012a0a07210 */ /* 0x080fe20007f7e0ff */
[----:B------:R-:W-:Y:S01]  /*29e0*/  IMAD R21, R162, 0x28, RZ ;  /* 0x00000028a2157824 */ /* 0x000fe200078e02ff */
[-C--:B------:R-:W-:Y:S01]  /*29f0*/  IADD3 R154, P2, R154, R18.reuse, RZ ;  /* 0x000000129a9a7210 */ /* 0x080fe20007f5e0ff */
[----:B------:R-:W-:Y:S01]  /*2a00*/  IMAD R3, R162, 0xc, RZ ;  /* 0x0000000ca2037824 */ /* 0x000fe200078e02ff */
[-C--:B------:R-:W-:Y:S01]  /*2a10*/  IADD3 R198, P4, R20, R18.reuse, RZ ;  /* 0x0000001214c67210 */ /* 0x080fe20007f9e0ff */
[C---:B------:R-:W-:Y:S01]  /*2a20*/  IMAD R4, R162.reuse, 0x18, RZ ;  /* 0x00000018a2047824 */ /* 0x040fe200078e02ff */
[-C--:B------:R-:W-:Y:S01]  /*2a30*/  IADD3 R188, P6, R21, R18.reuse, RZ ;  /* 0x0000001215bc7210 */ /* 0x080fe20007fde0ff */
[----:B------:R-:W-:Y:S01]  /*2a40*/  IMAD R38, R162, 0x5e, RZ ;  /* 0x0000005ea2267824 */ /* 0x000fe200078e02ff */
[-C--:B------:R-:W-:Y:S01]  /*2a50*/  LEA.HI.X.SX32 R199, R50, R19.reuse, 0x1, P4 ;  /* 0x0000001332c77211 */ /* 0x080fe200020f0eff */
[----:B------:R-:W-:Y:S01]  /*2a60*/  IMAD R22, R162, 0x25, RZ ;  /* 0x00000025a2167824 */ /* 0x000fe200078e02ff */
[-C--:B------:R-:W-:Y:S01]  /*2a70*/  IADD3 R190, P4, R42, R18.reuse, RZ ;  /* 0x000000122abe7210 */ /* 0x080fe20007f9e0ff */
[----:B------:R-:W-:Y:S01]  /*2a80*/  IMAD R23, R162, 0x29, RZ ;  /* 0x00000029a2177824 */ /* 0x000fe200078e02ff */
[-C--:B------:R-:W-:Y:S01]  /*2a90*/  LEA.HI.X.SX32 R189, R35, R19.reuse, 0x1, P6 ;  /* 0x0000001323bd7211 */ /* 0x080fe200030f0eff */
[----:B-1----:R-:W-:Y:S01]  /*2aa0*/  IMAD.MOV.U32 R16, RZ, RZ, -0x800000 ;  /* 0xff800000ff107424 */ /* 0x002fe200078e00ff */
[----:B------:R-:W-:Y:S01]  /*2ab0*/  LEA.HI.X.SX32 R191, R44, R19, 0x1, P4 ;  /* 0x000000132cbf7211 */ /* 0x000fe200020f0eff */
[----:B------:R-:W-:Y:S01]  /*2ac0*/  IMAD.MOV.U32 R17, RZ, RZ, -0x800000 ;  /* 0xff800000ff117424 */ /* 0x000fe200078e00ff */
[----:B--2---:R-:W-:-:S02]  /*2ad0*/  IADD3 R116, P4, R26, R18, RZ ;  /* 0x000000121a747210 */ /* 0x004fc40007f9e0ff */
[-C--:B------:R-:W-:Y:S02]  /*2ae0*/  IADD3 R186, P6, R25, R18.reuse, RZ ;  /* 0x0000001219ba7210 */ /* 0x080fe40007fde0ff */
[-C--:B------:R-:W-:Y:S02]  /*2af0*/  LEA.HI.X.SX32 R117, R37, R19.reuse, 0x1, P4 ;  /* 0x0000001325757211 */ /* 0x080fe400020f0eff */
[-C--:B------:R-:W-:Y:S02]  /*2b00*/  IADD3 R24, P4, R24, R18.reuse, RZ ;  /* 0x0000001218187210 */ /* 0x080fe40007f9e0ff */
[-C--:B------:R-:W-:Y:S01]  /*2b10*/  IADD3 R26, P5, R36, R18.reuse, RZ ;  /* 0x00000012241a7210 */ /* 0x080fe20007fbe0ff */
[----:B------:R0:W-:Y:S01]  /*2b20*/  STL.64 [R1+0x20], R116 ;  /* 0x0000207401007387 */ /* 0x0001e20000100a00 */
[----:B------:R-:W-:Y:S02]  /*2b30*/  LEA.HI.X.SX32 R25, R25, R19, 0x1, P4 ;  /* 0x0000001319197211 */ /* 0x000fe400020f0eff */
[----:B------:R-:W-:-:S02]  /*2b40*/  IADD3 R184, P4, R29, R18, RZ ;  /* 0x000000121db87210 */ /* 0x000fc40007f9e0ff */
[-C--:B------:R-:W-:Y:S02]  /*2b50*/  LEA.HI.X.SX32 R187, R27, R19.reuse, 0x1, P6 ;  /* 0x000000131bbb7211 */ /* 0x080fe400030f0eff */
[-C--:B------:R-:W-:Y:S02]  /*2b60*/  LEA.HI.X.SX32 R185, R31, R19.reuse, 0x1, P4 ;  /* 0x000000131fb97211 */ /* 0x080fe400020f0eff */
[-C--:B------:R-:W-:Y:S02]  /*2b70*/  IADD3 R182, P4, R33, R18.reuse, RZ ;  /* 0x0000001221b67210 */ /* 0x080fe40007f9e0ff */
[-C--:B------:R-:W-:Y:S02]  /*2b80*/  LEA.HI.X.SX32 R27, R34, R19.reuse, 0x1, P5 ;  /* 0x00000013221b7211 */ /* 0x080fe400028f0eff */
[----:B------:R-:W-:Y:S02]  /*2b90*/  LEA.HI.X.SX32 R183, R64, R19, 0x1, P4 ;  /* 0x0000001340b77211 */ /* 0x000fe400020f0eff */
[----:B0-----:R-:W-:-:S02]  /*2ba0*/  IADD3 R116, P4, R5, R18, RZ ;  /* 0x0000001205747210 */ /* 0x001fc40007f9e0ff */
[-C--:B------:R-:W-:Y:S02]  /*2bb0*/  IADD3 R32, P5, R32, R18.reuse, RZ ;  /* 0x0000001220207210 */ /* 0x080fe40007fbe0ff */
[-C--:B------:R-:W-:Y:S02]  /*2bc0*/  LEA.HI.X.SX32 R117, R68, R19.reuse, 0x1, P4 ;  /* 0x0000001344757211 */ /* 0x080fe400020f0eff */
[-C--:B------:R-:W-:Y:S02]  /*2bd0*/  IADD3 R246, P6, R31, R18.reuse, RZ ;  /* 0x000000121ff67210 */ /* 0x080fe40007fde0ff */
[-C--:B------:R-:W-:Y:S01]  /*2be0*/  IADD3 R180, P4, R6, R18.reuse, RZ ;  /* 0x0000001206b47210 */ /* 0x080fe20007f9e0ff */
[----:B------:R-:W-:Y:S01]  /*2bf0*/  STL.64 [R1+0x30], R116 ;  /* 0x0000307401007387 */ /* 0x000fe20000100a00 */
[----:B------:R-:W-:Y:S02]  /*2c00*/  LEA.HI.X.SX32 R33, R33, R19, 0x1, P5 ;  /* 0x0000001321217211 */ /* 0x000fe400028f0eff */
[----:B------:R-:W-:-:S02]  /*2c10*/  IADD3 R50, P5, R3, R18, RZ ;  /* 0x0000001203327210 */ /* 0x000fc40007fbe0ff */
[-C--:B------:R-:W-:Y:S02]  /*2c20*/  LEA.HI.X.SX32 R161, R62, R19.reuse, 0x1, P3 ;  /* 0x000000133ea17211 */ /* 0x080fe400018f0eff */
[-C--:B------:R-:W-:Y:S02]  /*2c30*/  IADD3 R152, P3, R152, R18.reuse, RZ ;  /* 0x0000001298987210 */ /* 0x080fe40007f7e0ff */
[-C--:B------:R-:W-:Y:S02]  /*2c40*/  LEA.HI.X.SX32 R247, R40, R19.reuse, 0x1, P6 ;  /* 0x0000001328f77211 */ /* 0x080fe400030f0eff */
[-C--:B------:R-:W-:Y:S02]  /*2c50*/  LEA.HI.X.SX32 R181, R4, R19.reuse, 0x1, P4 ;  /* 0x0000001304b57211 */ /* 0x080fe400020f0eff */
[----:B------:R-:W-:Y:S02]  /*2c60*/  LEA.HI.X.SX32 R155, R20, R19, 0x1, P2 ;  /* 0x00000013149b7211 */ /* 0x000fe400010f0eff */
[----:B------:R-:W-:-:S02]  /*2c70*/  IADD3 R34, P6, R38, R18, RZ ;  /* 0x0000001226227210 */ /* 0x000fc40007fde0ff */
[-C--:B------:R-:W-:Y:S02]  /*2c80*/  IADD3 R178, P4, R41, R18.reuse, RZ ;  /* 0x0000001229b27210 */ /* 0x080fe40007f9e0ff */
[-C--:B------:R-:W-:Y:S02]  /*2c90*/  IADD3 R20, P2, R48, R18.reuse, RZ ;  /* 0x0000001230147210 */ /* 0x080fe40007f5e0ff */
[-C--:B------:R-:W-:Y:S02]  /*2ca0*/  LEA.HI.X.SX32 R51, R5, R19.reuse, 0x1, P5 ;  /* 0x0000001305337211 */ /* 0x080fe400028f0eff */
[-C--:B------:R-:W-:Y:S02]  /*2cb0*/  IADD3 R40, P5, R69, R18.reuse, RZ ;  /* 0x0000001245287210 */ /* 0x080fe40007fbe0ff */
[----:B------:R-:W-:Y:S01]  /*2cc0*/  LEA.HI.X.SX32 R153, R22, R19, 0x1, P3 ;  /* 0x0000001316997211 */ /* 0x000fe200018f0eff */
[----:B------:R0:W-:Y:S01]  /*2cd0*/  STL.64 [R1+0x18], R50 ;  /* 0x0000183201007387 */ /* 0x0001e20000100a00 */
[----:B------:R-:W-:-:S02]  /*2ce0*/  IADD3 R22, P3, R46, R18, RZ ;  /* 0x000000122e167210 */ /* 0x000fc40007f7e0ff */
[-C--:B------:R-:W-:Y:S02]  /*2cf0*/  LEA.HI.X.SX32 R35, R67, R19.reuse, 0x1, P6 ;  /* 0x0000001343237211 */ /* 0x080fe400030f0eff */
[-C--:B------:R-:W-:Y:S02]  /*2d00*/  LEA.HI.X.SX32 R179, R74, R19.reuse, 0x1, P4 ;  /* 0x000000134ab37211 */ /* 0x080fe400020f0eff */
[----:B------:R-:W-:Y:S02]  /*2d10*/  LEA.HI.X.SX32 R21, R21, R19, 0x1, P2 ;  /* 0x0000001315157211 */ /* 0x000fe400010f0eff */
[-C--:B------:R-:W-:Y:S02]  /*2d20*/  IADD3 R220, P6, R4, R18.reuse, RZ ;  /* 0x0000001204dc7210 */ /* 0x080fe40007fde0ff */
[-C--:B------:R-:W-:Y:S02]  /*2d30*/  IADD3 R216, P4, R45, R18.reuse, RZ ;  /* 0x000000122dd87210 */ /* 0x080fe40007f9e0ff */
[----:B------:R-:W-:-:S02]  /*2d40*/  IADD3 R28, P2, R28, R18, RZ ;  /* 0x000000121c1c7210 */ /* 0x000fc40007f5e0ff */
[-C--:B------:R-:W-:Y:S02]  /*2d50*/  LEA.HI.X.SX32 R41, R41, R19.reuse, 0x1, P5 ;  /* 0x0000001329297211 */ /* 0x080fe400028f0eff */
[-C--:B------:R-:W-:Y:S02]  /*2d60*/  IADD3 R176, P5, R47, R18.reuse, RZ ;  /* 0x000000122fb07210 */ /* 0x080fe40007fbe0ff */
[-C--:B------:R-:W-:Y:S02]  /*2d70*/  LEA.HI.X.SX32 R23, R23, R19.reuse, 0x1, P3 ;  /* 0x0000001317177211 */ /* 0x080fe400018f0eff */
[----:B------:R-:W-:Y:S02]  /*2d80*/  IADD3 R30, P3, R30, R18, RZ ;  /* 0x000000121e1e7210 */ /* 0x000fe40007f7e0ff */
[-C--:B------:R-:W-:Y:S02]  /*2d90*/  LEA.HI.X.SX32 R221, R3, R19.reuse, 0x1, P6 ;  /* 0x0000001303dd7211 */ /* 0x080fe400030f0eff */
[----:B------:R-:W-:-:S02]  /*2da0*/  LEA.HI.X.SX32 R217, R78, R19, 0x1, P4 ;  /* 0x000000134ed97211 */ /* 0x000fc400020f0eff */
[-C--:B------:R-:W-:Y:S02]  /*2db0*/  LEA.HI.X.SX32 R29, R29, R19.reuse, 0x1, P2 ;  /* 0x000000131d1d7211 */ /* 0x080fe400010f0eff */
[-C--:B------:R-:W-:Y:S02]  /*2dc0*/  IADD3 R42, P6, R70, R18.reuse, RZ ;  /* 0x00000012462a7210 */ /* 0x080fe40007fde0ff */
[-C--:B0-----:R-:W-:Y:S02]  /*2dd0*/  IADD3 R50, P4, R77, R18.reuse, RZ ;  /* 0x000000124d327210 */ /* 0x081fe40007f9e0ff */
[-C--:B------:R-:W-:Y:S02]  /*2de0*/  IADD3 R36, P2, R43, R18.reuse, RZ ;  /* 0x000000122b247210 */ /* 0x080fe40007f5e0ff */
        /* <DEDUP_REMOVED lines=12> */
[----:B------:R-:W-:Y:S02]  /*2eb0*/  LEA.HI.X.SX32 R39, R73, R19, 0x1, P3 ;  /* 0x0000001349277211 */ /* 0x000fe400018f0eff */
        /* <DEDUP_REMOVED lines=9> */
[-C--:B------:R-:W-:Y:S01]  /*2f50*/  LEA.HI.X.SX32 R47, R81, R19.reuse, 0x1, P3 ;  /* 0x00000013512f7211 */ /* 0x080fe200018f0eff */
[----:B------:R0:W-:Y:S01]  /*2f60*/  STL.64 [R1+0x10], R116 ;  /* 0x0000107401007387 */ /* 0x0001e20000100a00 */
[----:B------:R-:W-:Y:S01]  /*2f70*/  IADD3 R54, P3, R80, R18, RZ ;  /* 0x0000001250367210 */ /* 0x000fe20007f7e0ff */
[----:B------:R-:W-:Y:S01]  /*2f80*/  CS2R R86, SRZ ;  /* 0x0000000000567805 */ /* 0x000fe2000001ff00 */
[-C--:B------:R-:W-:Y:S02]  /*2f90*/  LEA.HI.X.SX32 R213, R53, R19.reuse, 0x1, P6 ;  /* 0x0000001335d57211 */ /* 0x080fe400030f0eff */
[----:B------:R-:W-:-:S02]  /*2fa0*/  LEA.HI.X.SX32 R171, R104, R19, 0x1, P4 ;  /* 0x0000001368ab7211 */ /* 0x000fc400020f0eff */
[-C--:B------:R-:W-:Y:S02]  /*2fb0*/  LEA.HI.X.SX32 R53, R57, R19.reuse, 0x1, P2 ;  /* 0x0000001339357211 */ /* 0x080fe400010f0eff */
[-C--:B------:R-:W-:Y:S02]  /*2fc0*/  IADD3 R208, P4, R61, R18.reuse, RZ ;  /* 0x000000123dd07210 */ /* 0x080fe40007f9e0ff */
[-C--:B------:R-:W-:Y:S01]  /*2fd0*/  LEA.HI.X.SX32 R57, R59, R19.reuse, 0x1, P5 ;  /* 0x000000133b397211 */ /* 0x080fe200028f0eff */
[----:B0-----:R-:W-:Y:S01]  /*2fe0*/  CS2R R116, SRZ ;  /* 0x0000000000747805 */ /* 0x001fe2000001ff00 */
[-C--:B------:R-:W-:Y:S02]  /*2ff0*/  IADD3 R168, P5, R63, R18.reuse, RZ ;  /* 0x000000123fa87210 */ /* 0x080fe40007fbe0ff */
[----:B------:R-:W-:Y:S02]  /*3000*/  IADD3 R60, P2, R101, R18, RZ ;  /* 0x00000012653c7210 */ /* 0x000fe40007f5e0ff */
[----:B------:R-:W-:-:S02]  /*3010*/  LEA.HI.X.SX32 R55, R103, R19, 0x1, P3 ;  /* 0x0000001367377211 */ /* 0x000fc400018f0eff */
[-C--:B------:R-:W-:Y:S02]  /*3020*/  IADD3 R62, P3, R102, R18.reuse, RZ ;  /* 0x00000012663e7210 */ /* 0x080fe40007f7e0ff */
[-C--:B------:R-:W-:Y:S02]  /*3030*/  LEA.HI.X.SX32 R209, R107, R19.reuse, 0x1, P4 ;  /* 0x000000136bd17211 */ /* 0x080fe400020f0eff */
[-C--:B------:R-:W-:Y:S02]  /*3040*/  IADD3 R166, P4, R65, R18.reuse, RZ ;  /* 0x0000001241a67210 */ /* 0x080fe40007f9e0ff */
[-C--:B------:R-:W-:Y:S02]  /*3050*/  IADD3 R58, P6, R100, R18.reuse, RZ ;  /* 0x00000012643a7210 */ /* 0x080fe40007fde0ff */
[----:B------:R-:W-:Y:S02]  /*3060*/  LEA.HI.X.SX32 R169, R61, R19, 0x1, P5 ;  /* 0x000000133da97211 */ /* 0x000fe400028f0eff */
[----:B------:R-:W-:-:S02]  /*3070*/  IADD3 R72, P5, R66, R18, RZ ;  /* 0x0000001242487210 */ /* 0x000fc40007fbe0ff */
[-C--:B------:R-:W-:Y:S02]  /*3080*/  LEA.HI.X.SX32 R61, R63, R19.reuse, 0x1, P2 ;  /* 0x000000133f3d7211 */ /* 0x080fe400010f0eff */
[-C--:B------:R-:W-:Y:S02]  /*3090*/  LEA R70, P2, R162, R18.reuse, 0x2 ;  /* 0x00000012a2467211 */ /* 0x080fe400078410ff */
[-C--:B------:R-:W-:Y:S02]  /*30a0*/  LEA.HI.X.SX32 R63, R108, R19.reuse, 0x1, P3 ;  /* 0x000000136c3f7211 */ /* 0x080fe400018f0eff */
[----:B------:R-:W-:Y:S02]  /*30b0*/  LEA R68, P3, R162, R18, 0x3 ;  /* 0x00000012a2447211 */ /* 0x000fe400078618ff */
[-C--:B------:R-:W-:Y:S02]  /*30c0*/  LEA.HI.X.SX32 R167, R109, R19.reuse, 0x1, P4 ;  /* 0x000000136da77211 */ /* 0x080fe400020f0eff */
[----:B------:R-:W-:-:S02]  /*30d0*/  LEA.HI.X.SX32 R59, R106, R19, 0x1, P6 ;  /* 0x000000136a3b7211 */ /* 0x000fc400030f0eff */
[CC--:B------:R-:W-:Y:S02]  /*30e0*/  LEA R4, P4, R162.reuse, R18.reuse, 0x4 ;  /* 0x00000012a2047211 */ /* 0x0c0fe400078820ff */
[----:B------:R-:W-:Y:S02]  /*30f0*/  IADD3 R64, P6, R105, R18, RZ ;  /* 0x0000001269407210 */ /* 0x000fe40007fde0ff */
[-C--:B------:R-:W-:Y:S02]  /*3100*/  LEA.HI.X.SX32 R73, R162, R19.reuse, 0x1, P5 ;  /* 0x00000013a2497211 */ /* 0x080fe400028f0eff */
[-C--:B------:R-:W-:Y:S02]  /*3110*/  LEA.HI.X.SX32 R71, R66, R19.reuse, 0x1, P2 ;  /* 0x0000001342477211 */ /* 0x080fe400010f0eff */
[-C--:B------:R-:W-:Y:S01]  /*3120*/  LEA.HI.X.SX32 R69, R115, R19.reuse, 0x1, P3 ;  /* 0x0000001373457211 */ /* 0x080fe200018f0eff */
[----:B------:R-:W-:Y:S01]  /*3130*/  STL.64 [R1+0x40], R72 ;  /* 0x0000404801007387 */ /* 0x000fe20000100a00 */
[----:B------:R-:W-:-:S02]  /*3140*/  LEA.HI.X.SX32 R5, R114, R19, 0x1, P4 ;  /* 0x0000001372057211 */ /* 0x000fc400020f0eff */
[----:B------:R-:W-:Y:S01]  /*3150*/  LEA.HI.X.SX32 R65, R65, R19, 0x1, P6 ;  /* 0x0000001341417211 */ /* 0x000fe200030f0eff */
[----:B------:R-:W-:Y:S01]  /*3160*/  STL.64 [R1+0x38], R70 ;  /* 0x0000384601007387 */ /* 0x000fe20000100a00 */
[CC--:B------:R-:W-:Y:S02]  /*3170*/  LEA R206, P6, R162.reuse, R18.reuse, 0x5 ;  /* 0x00000012a2ce7211 */ /* 0x0c0fe400078c28ff */
[-C--:B------:R-:W-:Y:S01]  /*3180*/  LEA R162, P5, R162, R18.reuse, 0x6 ;  /* 0x00000012a2a27211 */ /* 0x080fe200078a30ff */
[----:B------:R-:W-:Y:S01]  /*3190*/  STL.64 [R1+0x28], R68 ;  /* 0x0000284401007387 */ /* 0x000fe20000100a00 */
[----:B------:R-:W-:Y:S02]  /*31a0*/  IADD3 R66, P2, R110, R18, RZ ;  /* 0x000000126e427210 */ /* 0x000fe40007f5e0ff */
[----:B------:R-:W-:Y:S01]  /*31b0*/  LOP3.LUT R3, R14, 0x60, RZ, 0x3c, !PT ;  /* 0x000000600e037812 */ /* 0x000fe200078e3cff */
[----:B------:R0:W-:Y:S01]  /*31c0*/  STL.64 [R1+0x8], R4 ;  /* 0x0000080401007387 */ /* 0x0001e20000100a00 */
[----:B------:R-:W-:-:S02]  /*31d0*/  LOP3.LUT P0, RZ, R132, 0x7, RZ, 0xc0, !PT ;  /* 0x0000000784ff7812 */ /* 0x000fc4000780c0ff */
[-C--:B------:R-:W-:Y:S02]  /*31e0*/  LEA.HI.X.SX32 R207, R113, R19.reuse, 0x1, P6 ;  /* 0x0000001371cf7211 */ /* 0x080fe400030f0eff */
[-C--:B------:R-:W-:Y:S02]  /*31f0*/  LEA.HI.X.SX32 R163, R112, R19.reuse, 0x1, P5 ;  /* 0x0000001370a37211 */ /* 0x080fe400028f0eff */
[----:B------:R-:W-:Y:S02]  /*3200*/  LEA.HI.X.SX32 R67, R111, R19, 0x1, P2 ;  /* 0x000000136f437211 */ /* 0x000fe400010f0eff */
[----:B------:R-:W-:Y:S02]  /*3210*/  LOP3.LUT R3, R11, 0x40, RZ, 0x3c, !PT ;  /* 0x000000400b037812 */ /* 0x000fe400078e3cff */
[C---:B0-----:R-:W-:Y:S02]  /*3220*/  LOP3.LUT R5, R14.reuse, 0x20, RZ, 0x3c, !PT ;  /* 0x000000200e057812 */ /* 0x041fe400078e3cff */
[----:B------:R-:W-:-:S02]  /*3230*/  LOP3.LUT R4, R14, 0x40, RZ, 0x3c, !PT ;  /* 0x000000400e047812 */ /* 0x000fc400078e3cff */
[----:B------:R-:W-:Y:S02]  /*3240*/  LOP3.LUT R5, R9, 0x40, RZ, 0x3c, !PT ;  /* 0x0000004009057812 */ /* 0x000fe400078e3cff */
[----:B------:R-:W-:Y:S02]  /*3250*/  LOP3.LUT R4, R12, 0x20, RZ, 0x3c, !PT ;  /* 0x000000200c047812 */ /* 0x000fe400078e3cff */
.L_x_9:
[----:B------:R-:W2:Y:S04]  /*3260*/  LDL.64 R68, [R1+0x30] ;  /* 0x0000300001447983 */ /* 0x000ea80000100a00 */
[----:B------:R-:W3:Y:S04]  /*3270*/  LDL.64 R82, [R1+0x20] ;  /* 0x0000200001527983 */ /* 0x000ee80000100a00 */
[----:B------:R-:W4:Y:S04]  /*3280*/  LDL.64 R4, [R1+0x28] ;  /* 0x0000280001047983 */ /* 0x000f280000100a00 */
[----:B------:R-:W5:Y:S04]  /*3290*/  LDL.64 R74, [R1] ;  /* 0x00000000014a7983 */ /* 0x000f680000100a00 */
[----:B------:R-:W3:Y:S04]  /*32a0*/  LDL.64 R78, [R1+0x8] ;  /* 0x00000800014e7983 */ /* 0x000ee80000100a00 */
[----:B------:R-:W3:Y:S04]  /*32b0*/  LDL.64 R80, [R1+0x10] ;  /* 0x0000100001507983 */ /* 0x000ee80000100a00 */
[----:B------:R-:W3:Y:S04]  /*32c0*/  LDL.64 R76, [R1+0x18] ;  /* 0x00001800014c7983 */ /* 0x000ee80000100a00 */
[----:B------:R-:W3:Y:S04]  /*32d0*/  LDL.64 R100, [R1+0x40] ;  /* 0x0000400001647983 */ /* 0x000ee80000100a00 */
[----:B------:R-:W3:Y:S01]  /*32e0*/  LDL.64 R72, [R1+0x38] ;  /* 0x0000380001487983 */ /* 0x000ee20000100a00 */
[----:B------:R-:W-:-:S04]  /*32f0*/  IMAD.WIDE R70, R7, 0x2, R18 ;  /* 0x0000000207467825 */ /* 0x000fc800078e0212 */
[C---:B------:R-:W-:Y:S01]  /*3300*/  IMAD.WIDE R102, R7.reuse, 0x2, R246 ;  /* 0x0000000207667825 */ /* 0x040fe200078e02f6 */
[----:B------:R0:W3:Y:S03]  /*3310*/  LDG.E.U16 R3, [R70.64] ;  /* 0x0000000646037981 */ /* 0x0000e6000c1e1500 */
[----:B------:R-:W-:-:S04]  /*3320*/  IMAD.WIDE R104, R7, 0x2, R202 ;  /* 0x0000000207687825 */ /* 0x000fc800078e02ca */
[----:B------:R-:W-:-:S04]  /*3330*/  IMAD.WIDE R112, R7, 0x2, R182 ;  /* 0x0000000207707825 */ /* 0x000fc800078e02b6 */
[----:B------:R-:W-:-:S04]  /*3340*/  IMAD.WIDE R110, R7, 0x2, R206 ;  /* 0x00000002076e7825 */ /* 0x000fc800078e02ce */
[----:B------:R-:W-:-:S04]  /*3350*/  IMAD.WIDE R136, R7, 0x2, R168 ;  /* 0x0000000207887825 */ /* 0x000fc800078e02a8 */
[C---:B------:R-:W-:Y:S02]  /*3360*/  IMAD.WIDE R114, R7.reuse, 0x2, R184 ;  /* 0x0000000207727825 */ /* 0x040fe400078e02b8 */
[----:B------:R1:W3:Y:S02]  /*3370*/  LDG.E.U16 R136, [R136.64] ;  /* 0x0000000688887981 */ /* 0x0002e4000c1e1500 */
[----:B------:R-:W-:-:S04]  /*3380*/  IMAD.WIDE R134, R7, 0x2, R178 ;  /* 0x0000000207867825 */ /* 0x000fc800078e02b2 */
[----:B------:R-:W-:-:S04]  /*3390*/  IMAD.WIDE R138, R7, 0x2, R162 ;  /* 0x00000002078a7825 */ /* 0x000fc800078e02a2 */
[C---:B------:R-:W-:Y:S02]  /*33a0*/  IMAD.WIDE R132, R7.reuse, 0x2, R176 ;  /* 0x0000000207847825 */ /* 0x040fe400078e02b0 */
[----:B------:R0:W3:Y:S02]  /*33b0*/  LDG.E.U16 R138, [R138.64] ;  /* 0x000000068a8a7981 */ /* 0x0000e4000c1e1500 */
[----:B------:R-:W-:-:S06]  /*33c0*/  IMAD.WIDE R140, R7, 0x2, R158 ;  /* 0x00000002078c7825 */ /* 0x000fcc00078e029e */
[----:B------:R0:W3:Y:S01]  /*33d0*/  LDG.E.U16 R140, [R140.64] ;  /* 0x000000068c8c7981 */ /* 0x0000e2000c1e1500 */
[----:B--2---:R-:W-:-:S05]  /*33e0*/  IMAD.WIDE R68, R7, 0x2, R68 ;  /* 0x0000000207447825 */ /* 0x004fca00078e0244 */
[----:B------:R3:W2:Y:S01]  /*33f0*/  LDG.E.U16 R6, [R68.64] ;  /* 0x0000000644067981 */ /* 0x0006a2000c1e1500 */
[----:B----4-:R-:W-:-:S04]  /*3400*/  IMAD.WIDE R4, R7, 0x2, R4 ;  /* 0x0000000207047825 */ /* 0x010fc800078e0204 */
[C---:B-----5:R-:W-:Y:S01]  /*3410*/  IMAD.WIDE R108, R7.reuse, 0x2, R74 ;  /* 0x00000002076c7825 */ /* 0x060fe200078e024a */
[----:B------:R4:W5:Y:S03]  /*3420*/  LDG.E.U16 R107, [R4.64] ;  /* 0x00000006046b7981 */ /* 0x000966000c1e1500 */
[C---:B---3--:R-:W-:Y:S02]  /*3430*/  IMAD.WIDE R68, R7.reuse, 0x2, R82 ;  /* 0x0000000207447825 */ /* 0x048fe400078e0252 */
[----:B------:R3:W2:Y:S02]  /*3440*/  LDG.E.U16 R108, [R108.64] ;  /* 0x000000066c6c7981 */ /* 0x0006a4000c1e1500 */
[C---:B------:R-:W-:Y:S02]  /*3450*/  IMAD.WIDE R74, R7.reuse, 0x2, R216 ;  /* 0x00000002074a7825 */ /* 0x040fe400078e02d8 */
[----:B------:R0:W2:Y:S02]  /*3460*/  LDG.E.U16 R83, [R68.64] ;  /* 0x0000000644537981 */ /* 0x0000a4000c1e1500 */
[----:B----4-:R-:W-:-:S02]  /*3470*/  IMAD.WIDE R4, R7, 0x2, R78 ;  /* 0x0000000207047825 */ /* 0x010fc400078e024e */
[----:B------:R4:W2:Y:S02]  /*3480*/  LDG.E.U16 R82, [R74.64] ;  /* 0x000000064a527981 */ /* 0x0008a4000c1e1500 */
[C---:B------:R-:W-:Y:S02]  /*3490*/  IMAD.WIDE R78, R7.reuse, 0x2, R250 ;  /* 0x00000002074e7825 */ /* 0x040fe400078e02fa */
[----:B---3--:R3:W2:Y:S02]  /*34a0*/  LDG.E.U16 R109, [R104.64] ;  /* 0x00000006686d7981 */ /* 0x0086a4000c1e1500 */
[C---:B0-----:R-:W-:Y:S02]  /*34b0*/  IMAD.WIDE R68, R7.reuse, 0x2, R212 ;  /* 0x0000000207447825 */ /* 0x041fe400078e02d4 */
[----:B------:R0:W2:Y:S02]  /*34c0*/  LDG.E.U16 R78, [R78.64] ;  /* 0x000000064e4e7981 */ /* 0x0000a4000c1e1500 */
[----:B------:R-:W-:-:S02]  /*34d0*/  IMAD.WIDE R70, R7, 0x2, R80 ;  /* 0x0000000207467825 */ /* 0x000fc400078e0250 */
[----:B----4-:R4:W2:Y:S02]  /*34e0*/  LDG.E.U16 R75, [R68.64] ;  /* 0x00000006444b7981 */ /* 0x0108a4000c1e1500 */
[C---:B------:R-:W-:Y:S02]  /*34f0*/  IMAD.WIDE R80, R7.reuse, 0x2, R220 ;  /* 0x0000000207507825 */ /* 0x040fe400078e02dc */
[----:B------:R1:W2:Y:S02]  /*3500*/  LDG.E.U16 R5, [R4.64] ;  /* 0x0000000604057981 */ /* 0x0002a4000c1e1500 */
[C---:B------:R-:W-:Y:S02]  /*3510*/  IMAD.WIDE R76, R7.reuse, 0x2, R76 ;  /* 0x00000002074c7825 */ /* 0x040fe400078e024c */
[----:B0-----:R0:W5:Y:S02]  /*3520*/  LDG.E.U16 R79, [R102.64] ;  /* 0x00000006664f7981 */ /* 0x001164000c1e1500 */
[----:B----4-:R-:W-:-:S02]  /*3530*/  IMAD.WIDE R68, R7, 0x2, R208 ;  /* 0x0000000207447825 */ /* 0x010fc400078e02d0 */
[----:B------:R4:W5:Y:S02]  /*3540*/  LDG.E.U16 R106, [R80.64] ;  /* 0x00000006506a7981 */ /* 0x000964000c1e1500 */
[C---:B---3--:R-:W-:Y:S02]  /*3550*/  IMAD.WIDE R104, R7.reuse, 0x2, R188 ;  /* 0x0000000207687825 */ /* 0x048fe400078e02bc */
[----:B------:R3:W5:Y:S02]  /*3560*/  LDG.E.U16 R69, [R68.64] ;  /* 0x0000000644457981 */ /* 0x000764000c1e1500 */
[C---:B0-----:R-:W-:Y:S02]  /*3570*/  IMAD.WIDE R102, R7.reuse, 0x2, R198 ;  /* 0x0000000207667825 */ /* 0x041fe400078e02c6 */
[----:B-1----:R0:W5:Y:S02]  /*3580*/  LDG.E.U16 R4, [R110.64] ;  /* 0x000000066e047981 */ /* 0x002164000c1e1500 */
[----:B----4-:R-:W-:-:S02]  /*3590*/  IMAD.WIDE R80, R7, 0x2, R190 ;  /* 0x0000000207507825 */ /* 0x010fc400078e02be */
[----:B------:R1:W4:Y:S04]  /*35a0*/  LDG.E.U16 R76, [R76.64] ;  /* 0x000000064c4c7981 */ /* 0x000328000c1e1500 */
[----:B---3--:R3:W4:Y:S01]  /*35b0*/  LDG.E.U16 R68, [R112.64] ;  /* 0x0000000670447981 */ /* 0x008722000c1e1500 */
[----:B0-----:R-:W-:-:S03]  /*35c0*/  IMAD.WIDE R110, R7, 0x2, R180 ;  /* 0x00000002076e7825 */ /* 0x001fc600078e02b4 */
[----:B------:R0:W4:Y:S04]  /*35d0*/  LDG.E.U16 R105, [R104.64] ;  /* 0x0000000668697981 */ /* 0x000128000c1e1500 */
[----:B-1----:R1:W4:Y:S01]  /*35e0*/  LDG.E.U16 R77, [R102.64] ;  /* 0x00000006664d7981 */ /* 0x002322000c1e1500 */
[----:B---3--:R-:W-:-:S03]  /*35f0*/  IMAD.WIDE R112, R7, 0x2, R172 ;  /* 0x0000000207707825 */ /* 0x008fc600078e02ac */
[----:B------:R3:W4:Y:S04]  /*3600*/  LDG.E.U16 R70, [R70.64] ;  /* 0x0000000646467981 */ /* 0x000728000c1e1500 */
[----:B0-----:R0:W4:Y:S04]  /*3610*/  LDG.E.U16 R104, [R112.64] ;  /* 0x0000000670687981 */ /* 0x001128000c1e1500 */
[----:B-1----:R1:W4:Y:S01]  /*3620*/  LDG.E.U16 R103, [R80.64] ;  /* 0x0000000650677981 */ /* 0x002322000c1e1500 */
[----:B------:R-:W-:-:S03]  /*3630*/  IMAD.WIDE R100, R7, 0x2, R100 ;  /* 0x0000000207647825 */ /* 0x000fc600078e0264 */
[----:B---3--:R3:W4:Y:S01]  /*3640*/  LDG.E.U16 R71, [R110.64] ;  /* 0x000000066e477981 */ /* 0x008722000c1e1500 */
[----:B0-----:R-:W-:-:S03]  /*3650*/  IMAD.WIDE R112, R7, 0x2, R166 ;  /* 0x0000000207707825 */ /* 0x001fc600078e02a6 */
[----:B------:R0:W4:Y:S01]  /*3660*/  LDG.E.U16 R74, [R114.64] ;  /* 0x00000006724a7981 */ /* 0x000122000c1e1500 */
[----:B-1----:R-:W-:-:S03]  /*3670*/  IMAD.WIDE R80, R7, 0x2, R186 ;  /* 0x0000000207507825 */ /* 0x002fc600078e02ba */
[----:B------:R1:W4:Y:S01]  /*3680*/  LDG.E.U16 R137, [R112.64] ;  /* 0x0000000670897981 */ /* 0x000322000c1e1500 */
[----:B---3--:R-:W-:-:S03]  /*3690*/  IMAD.WIDE R110, R7, 0x2, R170 ;  /* 0x00000002076e7825 */ /* 0x008fc600078e02aa */
[----:B------:R3:W4:Y:S01]  /*36a0*/  LDG.E.U16 R81, [R80.64] ;  /* 0x0000000650517981 */ /* 0x000722000c1e1500 */
[----:B------:R-:W-:-:S03]  /*36b0*/  IMAD.WIDE R72, R7, 0x2, R72 ;  /* 0x0000000207487825 */ /* 0x000fc600078e0248 */
[----:B------:R3:W4:Y:S01]  /*36c0*/  LDG.E.U16 R100, [R100.64] ;  /* 0x0000000664647981 */ /* 0x000722000c1e1500 */
[----:B0-----:R-:W-:-:S03]  /*36d0*/  IMAD.WIDE R114, R7, 0x2, R174 ;  /* 0x0000000207727825 */ /* 0x001fc600078e02ae */
[----:B------:R0:W4:Y:S01]  /*36e0*/  LDG.E.U16 R72, [R72.64] ;  /* 0x0000000648487981 */ /* 0x000122000c1e1500 */
[----:B-1----:R-:W-:-:S03]  /*36f0*/  IMAD.WIDE R112, R7, 0x2, R154 ;  /* 0x0000000207707825 */ /* 0x002fc600078e029a */
[----:B---3--:R1:W3:Y:S04]  /*3700*/  LDG.E.U16 R80, [R110.64] ;  /* 0x000000066e507981 */ /* 0x0082e8000c1e1500 */
[----:B------:R1:W3:Y:S04]  /*3710*/  LDG.E.U16 R101, [R134.64] ;  /* 0x0000000686657981 */ /* 0x0002e8000c1e1500 */
[----:B0-----:R0:W3:Y:S01]  /*3720*/  LDG.E.U16 R73, [R114.64] ;  /* 0x0000000672497981 */ /* 0x0010e2000c1e1500 */
[----:B-1----:R-:W-:-:S03]  /*3730*/  IMAD.WIDE R110, R7, 0x2, R160 ;  /* 0x00000002076e7825 */ /* 0x002fc600078e02a0 */
[----:B------:R1:W3:Y:S01]  /*3740*/  LDG.E.U16 R142, [R112.64] ;  /* 0x00000006708e7981 */ /* 0x0002e2000c1e1500 */
[----:B------:R-:W-:-:S03]  /*3750*/  IMAD.WIDE R134, R7, 0x2, R148 ;  /* 0x0000000207867825 */ /* 0x000fc600078e0294 */
[----:B------:R1:W3:Y:S01]  /*3760*/  LDG.E.U16 R139, [R110.64] ;  /* 0x000000066e8b7981 */ /* 0x0002e2000c1e1500 */
[----:B0-----:R-:W-:-:S03]  /*3770*/  IMAD.WIDE R114, R7, 0x2, R152 ;  /* 0x0000000207727825 */ /* 0x001fc600078e0298 */
[----:B------:R0:W3:Y:S01]  /*3780*/  LDG.E.U16 R102, [R132.64] ;  /* 0x0000000684667981 */ /* 0x0000e2000c1e1500 */
[----:B-1----:R-:W-:-:S03]  /*3790*/  IMAD.WIDE R112, R7, 0x2, R22 ;  /* 0x0000000207707825 */ /* 0x002fc600078e0216 */
[----:B------:R1:W3:Y:S01]  /*37a0*/  LDG.E.U16 R134, [R134.64] ;  /* 0x0000000686867981 */ /* 0x0002e2000c1e1500 */
[----:B------:R-:W-:-:S03]  /*37b0*/  IMAD.WIDE R110, R7, 0x2, R156 ;  /* 0x00000002076e7825 */ /* 0x000fc600078e029c */
[----:B------:R1:W3:Y:S01]  /*37c0*/  LDG.E.U16 R143, [R114.64] ;  /* 0x00000006728f7981 */ /* 0x0002e2000c1e1500 */
[----:B0-----:R-:W-:-:S03]  /*37d0*/  IMAD.WIDE R132, R7, 0x2, R150 ;  /* 0x0000000207847825 */ /* 0x001fc600078e0296 */
[----:B------:R0:W3:Y:S04]  /*37e0*/  LDG.E.U16 R141, [R110.64] ;  /* 0x000000066e8d7981 */ /* 0x0000e8000c1e1500 */
[----:B-1----:R1:W3:Y:S01]  /*37f0*/  LDG.E.U16 R135, [R112.64] ;  /* 0x0000000670877981 */ /* 0x0022e2000c1e1500 */
[----:B------:R-:W-:-:S03]  /*3800*/  IMAD.WIDE R114, R7, 0x2, R24 ;  /* 0x0000000207727825 */ /* 0x000fc600078e0218 */
[----:B------:R1:W3:Y:S01]  /*3810*/  LDG.E.U16 R132, [R132.64] ;  /* 0x0000000684847981 */ /* 0x0002e2000c1e1500 */
[----:B0-----:R-:W-:-:S03]  /*3820*/  IMAD.WIDE R110, R7, 0x2, R20 ;  /* 0x00000002076e7825 */ /* 0x001fc600078e0214 */
[----:B------:R0:W3:Y:S01]  /*3830*/  LDG.E.U16 R144, [R114.64] ;  /* 0x0000000672907981 */ /* 0x0000e2000c1e1500 */
[----:B-1----:R-:W-:-:S03]  /*3840*/  IMAD.WIDE R112, R7, 0x2, R28 ;  /* 0x0000000207707825 */ /* 0x002fc600078e021c */
[----:B------:R1:W3:Y:S04]  /*3850*/  LDG.E.U16 R133, [R110.64] ;  /* 0x000000066e857981 */ /* 0x0002e8000c1e1500 */
[----:B------:R1:W3:Y:S01]  /*3860*/  LDG.E.U16 R146, [R112.64] ;  /* 0x0000000670927981 */ /* 0x0002e2000c1e1500 */
[----:B0-----:R-:W-:-:S04]  /*3870*/  IMAD.WIDE R114, R7, 0x2, R36 ;  /* 0x0000000207727825 */ /* 0x001fc800078e0224 */
[C---:B-1----:R-:W-:Y:S01]  /*3880*/  IMAD.WIDE R110, R7.reuse, 0x2, R26 ;  /* 0x00000002076e7825 */ /* 0x042fe200078e021a */
[----:B------:R0:W3:Y:S03]  /*3890*/  LDG.E.U16 R147, [R114.64] ;  /* 0x0000000672937981 */ /* 0x0000e6000c1e1500 */
[C---:B------:R-:W-:Y:S01]  /*38a0*/  IMAD.WIDE R112, R7.reuse, 0x2, R52 ;  /* 0x0000000207707825 */ /* 0x040fe200078e0234 */
[----:B------:R1:W3:Y:S04]  /*38b0*/  LDG.E.U16 R145, [R110.64] ;  /* 0x000000066e917981 */ /* 0x0002e8000c1e1500 */
[----:B------:R1:W3:Y:S01]  /*38c0*/  LDG.E.U16 R165, [R112.64] ;  /* 0x0000000670a57981 */ /* 0x0002e2000c1e1500 */
[----:B0-----:R-:W-:-:S04]  /*38d0*/  IMAD.WIDE R114, R7, 0x2, R54 ;  /* 0x0000000207727825 */ /* 0x001fc800078e0236 */
[C---:B-1----:R-:W-:Y:S01]  /*38e0*/  IMAD.WIDE R110, R7.reuse, 0x2, R38 ;  /* 0x00000002076e7825 */ /* 0x042fe200078e0226 */
[----:B------:R0:W3:Y:S04]  /*38f0*/  LDG.E.U16 R196, [R114.64] ;  /* 0x0000000672c47981 */ /* 0x0000e8000c1e1500 */
[----:B------:R1:W3:Y:S01]  /*3900*/  LDG.E.U16 R164, [R110.64] ;  /* 0x000000066ea47981 */ /* 0x0002e2000c1e1500 */
[----:B------:R-:W-:-:S04]  /*3910*/  IMAD.WIDE R112, R7, 0x2, R40 ;  /* 0x0000000207707825 */ /* 0x000fc800078e0228 */
[C---:B0-----:R-:W-:Y:S01]  /*3920*/  IMAD.WIDE R114, R7.reuse, 0x2, R56 ;  /* 0x0000000207727825 */ /* 0x041fe200078e0238 */
[----:B------:R0:W3:Y:S03]  /*3930*/  LDG.E.U16 R200, [R112.64] ;  /* 0x0000000670c87981 */ /* 0x0000e6000c1e1500 */
[C---:B-1----:R-:W-:Y:S01]  /*3940*/  IMAD.WIDE R110, R7.reuse, 0x2, R30 ;  /* 0x00000002076e7825 */ /* 0x042fe200078e021e */
        /* <DEDUP_REMOVED lines=8> */
[----:B0-----:R-:W-:-:S05]  /*39d0*/  IMAD.WIDE R112, R7, 0x2, R60 ;  /* 0x0000000207707825 */ /* 0x001fca00078e023c */
[----:B------:R0:W3:Y:S01]  /*39e0*/  LDG.E.U16 R211, [R112.64] ;  /* 0x0000000670d37981 */ /* 0x0000e2000c1e1500 */
[----:B-1----:R-:W-:-:S04]  /*39f0*/  IMAD.WIDE R114, R7, 0x2, R62 ;  /* 0x0000000207727825 */ /* 0x002fc800078e023e */
[C---:B------:R-:W-:Y:S01]  /*3a00*/  IMAD.WIDE R110, R7.reuse, 0x2, R46 ;  /* 0x00000002076e7825 */ /* 0x040fe200078e022e */
        /* <DEDUP_REMOVED lines=9> */
[C---:B-1----:R-:W-:Y:S02]  /*3aa0*/  IMAD.WIDE R114, R7.reuse, 0x2, R66 ;  /* 0x0000000207727825 */ /* 0x042fe400078e0242 */
[----:B------:R-:W3:Y:S02]  /*3ab0*/  LDG.E.U16 R112, [R112.64] ;  /* 0x0000000670707981 */ /* 0x000ee4000c1e1500 */
[----:B------:R-:W-:Y:S02]  /*3ac0*/  IMAD.WIDE R110, R7, 0x2, R34 ;  /* 0x00000002076e7825 */ /* 0x000fe400078e0222 */
[----:B------:R-:W3:Y:S04]  /*3ad0*/  LDG.E.U16 R114, [R114.64] ;  /* 0x0000000672727981 */ /* 0x000ee8000c1e1500 */
[----:B------:R-:W3:Y:S04]  /*3ae0*/  LDG.E.U16 R110, [R110.64] ;  /* 0x000000066e6e7981 */ /* 0x000ee8000c1e1500 */
[----:B------:R-:W-:Y:S01]  /*3af0*/  BAR.SYNC.DEFER_BLOCKING 0x0 ;  /* 0x0000000000007b1d */ /* 0x000fe20000010000 */
[----:B------:R-:W-:-:S02]  /*3b00*/  LOP3.LUT R224, R0, 0x10, RZ, 0x3c, !PT ;  /* 0x0000001000e07812 */ /* 0x000fc400078e3cff */
[----:B------:R-:W-:-:S03]  /*3b10*/  LOP3.LUT R226, R0, 0x20, RZ, 0x3c, !PT ;  /* 0x0000002000e27812 */ /* 0x000fc600078e3cff */
[----:B------:R-:W-:Y:S04]  /*3b20*/  STS.U16 [R0], R3 ;  /* 0x0000000300007388 */ /* 0x000fe80000000400 */
[----:B------:R-:W-:Y:S04]  /*3b30*/  STS.U16 [R0+0x4000], R138 ;  /* 0x0040008a00007388 */ /* 0x000fe80000000400 */
[----:B--2---:R-:W-:Y:S04]  /*3b40*/  STS.U16 [R0+0x1000], R5 ;  /* 0x0010000500007388 */ /* 0x004fe80000000400 */
[----:B-----5:R0:W-:Y:S04]  /*3b50*/  STS.U16 [R0+0x2000], R4 ;  /* 0x0020000400007388 */ /* 0x0201e80000000400 */
[----:B----4-:R-:W-:Y:S01]  /*3b60*/  STS.U16 [R0+0x3000], R71 ;  /* 0x0030004700007388 */ /* 0x010fe20000000400 */
[----:B0-----:R-:W-:-:S02]  /*3b70*/  LOP3.LUT R4, R0, 0x60, RZ, 0x3c, !PT ;  /* 0x0000006000047812 */ /* 0x001fc400078e3cff */
[C---:B------:R-:W-:Y:S01]  /*3b80*/  LOP3.LUT R3, R0.reuse, 0x70, RZ, 0x3c, !PT ;  /* 0x0000007000037812 */ /* 0x040fe200078e3cff */
[----:B---3--:R-:W-:Y:S04]  /*3b90*/  STS.U16 [R0+0x5000], R133 ;  /* 0x0050008500007388 */ /* 0x008fe80000000400 */
        /* <DEDUP_REMOVED lines=10> */
[----:B------:R-:W-:Y:S04]  /*3c40*/  STS.U16 [R226+0x400], R72 ;  /* 0x00040048e2007388 */ /* 0x000fe80000000400 */
[----:B------:R-:W-:Y:S01]  /*3c50*/  STS.U16 [R226+0x1400], R78 ;  /* 0x0014004ee2007388 */ /* 0x000fe20000000400 */
[----:B0-----:R-:W-:-:S03]  /*3c60*/  LOP3.LUT R224, R0, 0x30, RZ, 0x3c, !PT ;  /* 0x0000003000e07812 */ /* 0x001fc600078e3cff */
        /* <DEDUP_REMOVED lines=48> */
[----:B------:R-:W-:Y:S01]  /*3f70*/  BAR.SYNC.DEFER_BLOCKING 0x0 ;  /* 0x0000000000007b1d */ /* 0x000fe20000010000 */
[----:B0-----:R-:W-:-:S05]  /*3f80*/  LOP3.LUT R3, R12, 0x20, RZ, 0x3c, !PT ;  /* 0x000000200c037812 */ /* 0x001fca00078e3cff */
[----:B------:R-:W-:Y:S04]  /*3f90*/  LDSM.16.MT88.4 R68, [R12+0x8000] ;  /* 0x008000000c44783b */ /* 0x000fe80000004200 */
[----:B------:R-:W0:Y:S04]  /*3fa0*/  LDSM.16.M88.4 R100, [R11] ;  /* 0x000000000b64783b */ /* 0x000e280000000200 */
[----:B------:R-:W1:Y:S04]  /*3fb0*/  LDSM.16.MT88.4 R108, [R3+0x8000] ;  /* 0x00800000036c783b */ /* 0x000e680000004200 */
[----:B------:R-:W2:Y:S04]  /*3fc0*/  LDSM.16.MT88.4 R76, [R12+0x8400] ;  /* 0x008400000c4c783b */ /* 0x000ea80000004200 */
[----:B------:R-:W3:Y:S01]  /*3fd0*/  LDSM.16.MT88.4 R80, [R3+0x8400] ;  /* 0x008400000350783b */ /* 0x000ee20000004200 */
[----:B------:R-:W-:-:S03]  /*3fe0*/  LOP3.LUT R4, R11, 0x40, RZ, 0x3c, !PT ;  /* 0x000000400b047812 */ /* 0x000fc600078e3cff */
[----:B------:R-:W-:Y:S04]  /*3ff0*/  LDSM.16.MT88.4 R72, [R12+0x8800] ;  /* 0x008800000c48783b */ /* 0x000fe80000004200 */
[----:B------:R-:W4:Y:S04]  /*4000*/  LDSM.16.M88.4 R104, [R4] ;  /* 0x000000000468783b */ /* 0x000f280000000200 */
[----:B------:R-:W5:Y:S01]  /*4010*/  LDSM.16.MT88.4 R112, [R3+0x8800] ;  /* 0x008800000370783b */ /* 0x000f620000004200 */
[-C--:B0-----:R-:W-:Y:S08]  /*4020*/  HMMA.16816.F32.BF16 R68, R68, R100.reuse, RZ ;  /* 0x000000644444723c */ /* 0x081ff000000418ff */
[----:B-1----:R-:W-:Y:S11]  /*4030*/  HMMA.16816.F32.BF16 R108, R108, R100, RZ ;  /* 0x000000646c6c723c */ /* 0x002ff600000418ff */
[----:B------:R-:W-:Y:S05]  /*4040*/  @!UPT UIADD3 URZ, URZ, URZ, URZ ;  /* 0x0000003f3f3ff290 */ /* 0x000fea000fffe03f */
[-C--:B--2---:R-:W-:Y:S01]  /*4050*/  HMMA.16816.F32.BF16 R76, R76, R102.reuse, R68 ;  /* 0x000000664c4c723c */ /* 0x084fe20000041844 */
[----:B------:R-:W0:Y:S07]  /*4060*/  LDSM.16.MT88.4 R68, [R12+0x8c00] ;  /* 0x008c00000c44783b */ /* 0x000e2e0000004200 */
[----:B---3--:R-:W-:Y:S01]  /*4070*/  HMMA.16816.F32.BF16 R100, R80, R102, R108 ;  /* 0x000000665064723c */ /* 0x008fe2000004186c */
[----:B------:R-:W1:Y:S04]  /*4080*/  LDSM.16.MT88.4 R80, [R3+0x8c00] ;  /* 0x008c00000350783b */ /* 0x000e680000004200 */
[----:B------:R-:W-:Y:S11]  /*4090*/  LDSM.16.MT88.4 R108, [R12+0x9000] ;  /* 0x009000000c6c783b */ /* 0x000ff60000004200 */
[-C--:B----4-:R-:W-:Y:S01]  /*40a0*/  HMMA.16816.F32.BF16 R72, R72, R104.reuse, R76 ;  /* 0x000000684848723c */ /* 0x090fe2000004184c */
[----:B------:R-:W2:Y:S07]  /*40b0*/  LDSM.16.M88.4 R76, [R11+0x80] ;  /* 0x000080000b4c783b */ /* 0x000eae0000000200 */
[----:B-----5:R-:W-:Y:S01]  /*40c0*/  HMMA.16816.F32.BF16 R112, R112, R104, R100 ;  /* 0x000000687070723c */ /* 0x020fe20000041864 */
[----:B------:R-:W3:Y:S11]  /*40d0*/  LDSM.16.MT88.4 R100, [R3+0x9000] ;  /* 0x009000000364783b */ /* 0x000ef60000004200 */
[----:B------:R-:W-:Y:S04]  /*40e0*/  @!UPT UIADD3 URZ, URZ, URZ, URZ ;  /* 0x0000003f3f3ff290 */ /* 0x000fe8000fffe03f */
[-C--:B0-----:R-:W-:Y:S01]  /*40f0*/  HMMA.16816.F32.BF16 R68, R68, R106.reuse, R72 ;  /* 0x0000006a4444723c */ /* 0x081fe20000041848 */
[----:B------:R-:W0:Y:S07]  /*4100*/  LDSM.16.MT88.4 R72, [R12+0x9400] ;  /* 0x009400000c48783b */ /* 0x000e2e0000004200 */
[----:B-1----:R-:W-:Y:S01]  /*4110*/  HMMA.16816.F32.BF16 R104, R80, R106, R112 ;  /* 0x0000006a5068723c */ /* 0x002fe20000041870 */
[----:B------:R-:W1:Y:S04]  /*4120*/  LDSM.16.MT88.4 R80, [R3+0x9400] ;  /* 0x009400000350783b */ /* 0x000e680000004200 */
[----:B------:R-:W-:Y:S11]  /*4130*/  LDSM.16.MT88.4 R112, [R12+0x9800] ;  /* 0x009800000c70783b */ /* 0x000ff60000004200 */
[-C--:B--2---:R-:W-:Y:S01]  /*4140*/  HMMA.16816.F32.BF16 R108, R108, R76.reuse, R68 ;  /* 0x0000004c6c6c723c */ /* 0x084fe20000041844 */
[----:B------:R-:W2:Y:S07]  /*4150*/  LDSM.16.M88.4 R68, [R4+0x80] ;  /* 0x000080000444783b */ /* 0x000eae0000000200 */
[----:B---3--:R-:W-:Y:S01]  /*4160*/  HMMA.16816.F32.BF16 R100, R100, R76, R104 ;  /* 0x0000004c6464723c */ /* 0x008fe20000041868 */
        /* <DEDUP_REMOVED lines=16> */
[----:B------:R-:W-:Y:S11]  /*4270*/  LDSM.16.M88.4 R104, [R4+0x100] ;  /* 0x000100000468783b */ /* 0x000ff60000000200 */
[-C--:B--2---:R-:W-:Y:S01]  /*4280*/  HMMA.16816.F32.BF16 R112, R80, R72.reuse, R112 ;  /* 0x000000485070723c */ /* 0x084fe20000041870 */
[----:B------:R-:W2:Y:S07]  /*4290*/  LDSM.16.MT88.4 R80, [R12+0xa800] ;  /* 0x00a800000c50783b */ /* 0x000eae0000004200 */
        /* <DEDUP_REMOVED lines=26> */
[----:B------:R1:W4:Y:S04]  /*4440*/  LDSM.16.MT88.4 R72, [R3+0xbc00] ;  /* 0x00bc00000348783b */ /* 0x0003280000004200 */
[----:B------:R-:W5:Y:S11]  /*4450*/  S2R R224, SR_TID.X ;  /* 0x0000000000e07919 */ /* 0x000f760000002100 */
[-C--:B--2---:R-:W-:Y:S08]  /*4460*/  HMMA.16816.F32.BF16 R80, R80, R104.reuse, R108 ;  /* 0x000000685050723c */ /* 0x084ff0000004186c */
[----:B---3--:R-:W-:Y:S01]  /*4470*/  HMMA.16816.F32.BF16 R68, R100, R104, R68 ;  /* 0x000000686444723c */ /* 0x008fe20000041844 */
[----:B-----5:R-:W-:Y:S11]  /*4480*/  LOP3.LUT R226, R224, 0x3, RZ, 0xc0, !PT ;  /* 0x00000003e0e27812 */ /* 0x020ff600078ec0ff */
[----:B------:R-:W-:Y:S04]  /*4490*/  @!UPT UIADD3 URZ, URZ, URZ, URZ ;  /* 0x0000003f3f3ff290 */ /* 0x000fe8000fffe03f */
[----:B0-----:R-:W-:Y:S01]  /*44a0*/  HMMA.16816.F32.BF16 R80, R112, R106, R80 ;  /* 0x0000006a7050723c */ /* 0x001fe20000041850 */
[----:B-1----:R-:W-:-:S07]  /*44b0*/  IMAD.SHL.U32 R3, R226, 0x2, RZ ;  /* 0x00000002e2037824 */ /* 0x002fce00078e00ff */
[----:B----4-:R-:W-:Y:S01]  /*44c0*/  HMMA.16816.F32.BF16 R68, R72, R106, R68 ;  /* 0x0000006a4844723c */ /* 0x010fe20000041844 */
[----:B------:R-:W-:-:S04]  /*44d0*/  LOP3.LUT R224, R224, 0xe0, RZ, 0xc0, !PT ;  /* 0x000000e0e0e07812 */ /* 0x000fc800078ec0ff */
[----:B------:R-:W-:-:S04]  /*44e0*/  LEA.HI R3, R224, R3, RZ, 0x1e ;  /* 0x00000003e0037211 */ /* 0x000fc800078ff0ff */
[----:B------:R-:W-:-:S04]  /*44f0*/  IADD3 R3, R3, UR4, RZ ;  /* 0x0000000403037c10 */ /* 0x000fc8000fffe0ff */
[CC--:B------:R-:W-:Y:S02]  /*4500*/  ISETP.GE.AND P5, PT, R243.reuse, R3.reuse, PT ;  /* 0x00000003f300720c */ /* 0x0c0fe40003fa6270 */
[-C--:B------:R-:W-:Y:S01]  /*4510*/  ISETP.GT.AND P6, PT, R243, R3.reuse, PT ;  /* 0x00000003f300720c */ /* 0x080fe20003fc4270 */
[----:B------:R-:W-:Y:S01]  /*4520*/  FMUL R4, R80, c[0x0][0x188] ;  /* 0x0000620050047a20 */ /* 0x000fe20000400000 */
[-C--:B------:R-:W-:Y:S01]  /*4530*/  ISETP.GE.AND P2, PT, R241, R3.reuse, PT ;  /* 0x00000003f100720c */ /* 0x080fe20003f46270 */
[----:B------:R-:W-:Y:S02]  /*4540*/  FMUL R6, R81, c[0x0][0x188] ;  /* 0x0000620051067a20 */ /* 0x000fe40000400000 */
[----:B------:R-:W-:Y:S01]  /*4550*/  FMUL R5, R82, c[0x0][0x188] ;  /* 0x0000620052057a20 */ /* 0x000fe20000400000 */
[----:B------:R-:W-:Y:S01]  /*4560*/  FSEL R4, R4, -INF , P5 ;  /* 0xff80000004047808 */ /* 0x000fe20002800000 */
[----:B------:R-:W-:Y:S01]  /*4570*/  FMUL R83, R83, c[0x0][0x188] ;  /* 0x0000620053537a20 */ /* 0x000fe20000400000 */
[----:B------:R-:W-:Y:S01]  /*4580*/  FSEL R6, R6, -INF , P6 ;  /* 0xff80000006067808 */ /* 0x000fe20003000000 */
[----:B------:R-:W-:Y:S01]  /*4590*/  FMUL R68, R68, c[0x0][0x188] ;  /* 0x0000620044447a20 */ /* 0x000fe20000400000 */
[----:B------:R-:W-:Y:S01]  /*45a0*/  FSEL R5, R5, -INF , P2 ;  /* 0xff80000005057808 */ /* 0x000fe20001000000 */
[----:B------:R-:W-:Y:S01]  /*45b0*/  FMUL R69, R69, c[0x0][0x188] ;  /* 0x0000620045457a20 */ /* 0x000fe20000400000 */
[-C--:B------:R-:W-:Y:S01]  /*45c0*/  ISETP.GT.AND P3, PT, R241, R3.reuse, PT ;  /* 0x00000003f100720c */ /* 0x080fe20003f64270 */
[----:B------:R-:W-:Y:S01]  /*45d0*/  FMUL R73, R70, c[0x0][0x188] ;  /* 0x0000620046497a20 */ /* 0x000fe20000400000 */
[-C--:B------:R-:W-:Y:S01]  /*45e0*/  ISETP.GE.AND P4, PT, R239, R3.reuse, PT ;  /* 0x00000003ef00720c */ /* 0x080fe20003f86270 */
[----:B------:R-:W-:Y:S01]  /*45f0*/  FMUL R74, R71, c[0x0][0x188] ;  /* 0x00006200474a7a20 */ /* 0x000fe20000400000 */
[----:B------:R-:W-:Y:S01]  /*4600*/  BAR.SYNC.DEFER_BLOCKING 0x0 ;  /* 0x0000000000007b1d */ /* 0x000fe20000010000 */
[----:B------:R-:W-:-:S02]  /*4610*/  ISETP.GT.AND P5, PT, R239, R3, PT ;  /* 0x00000003ef00720c */ /* 0x000fc40003fa4270 */
[CC--:B------:R-:W-:Y:S02]  /*4620*/  ISETP.GE.AND P6, PT, R237.reuse, R3.reuse, PT ;  /* 0x00000003ed00720c */ /* 0x0c0fe40003fc6270 */
[----:B------:R-:W-:Y:S02]  /*4630*/  ISETP.GT.AND P2, PT, R237, R3, PT ;  /* 0x00000003ed00720c */ /* 0x000fe40003f44270 */
[----:B------:R-:W-:Y:S02]  /*4640*/  FSEL R70, R83, -INF , P3 ;  /* 0xff80000053467808 */ /* 0x000fe40001800000 */
[----:B------:R-:W-:Y:S02]  /*4650*/  FSEL R71, R68, -INF , P4 ;  /* 0xff80000044477808 */ /* 0x000fe40002000000 */
[----:B------:R-:W-:Y:S02]  /*4660*/  FSEL R72, R69, -INF , P5 ;  /* 0xff80000045487808 */ /* 0x000fe40002800000 */
[----:B------:R-:W-:-:S02]  /*4670*/  FSEL R73, R73, -INF , P6 ;  /* 0xff80000049497808 */ /* 0x000fc40003000000 */
[----:B------:R-:W-:Y:S02]  /*4680*/  FSEL R74, R74, -INF , P2 ;  /* 0xff8000004a4a7808 */ /* 0x000fe40001000000 */
[----:B------:R-:W-:Y:S02]  /*4690*/  FMNMX R78, R4, R6, !PT ;  /* 0x00000006044e7209 */ /* 0x000fe40007800000 */
[----:B------:R-:W-:Y:S02]  /*46a0*/  FMNMX R76, R5, R70, !PT ;  /* 0x00000046054c7209 */ /* 0x000fe40007800000 */
[----:B------:R-:W-:Y:S02]  /*46b0*/  FMNMX R75, R71, R72, !PT ;  /* 0x00000048474b7209 */ /* 0x000fe40007800000 */
[----:B------:R-:W-:Y:S01]  /*46c0*/  FMNMX R69, R73, R74, !PT ;  /* 0x0000004a49457209 */ /* 0x000fe20007800000 */
[----:B------:R-:W0:Y:S04]  /*46d0*/  SHFL.BFLY PT, R79, R78, 0x2, 0x1f ;  /* 0x0c401f004e4f7f89 */ /* 0x000e2800000e0000 */
[----:B------:R-:W1:Y:S04]  /*46e0*/  SHFL.BFLY PT, R77, R76, 0x2, 0x1f ;  /* 0x0c401f004c4d7f89 */ /* 0x000e6800000e0000 */
[----:B------:R-:W2:Y:S04]  /*46f0*/  SHFL.BFLY PT, R3, R75, 0x2, 0x1f ;  /* 0x0c401f004b037f89 */ /* 0x000ea800000e0000 */
[----:B------:R-:W3:Y:S01]  /*4700*/  SHFL.BFLY PT, R68, R69, 0x2, 0x1f ;  /* 0x0c401f0045447f89 */ /* 0x000ee200000e0000 */
[----:B0-----:R-:W-:-:S02]  /*4710*/  FMNMX R79, R78, R79, !PT ;  /* 0x0000004f4e4f7209 */ /* 0x001fc40007800000 */
[----:B-1----:R-:W-:Y:S02]  /*4720*/  FMNMX R77, R76, R77, !PT ;  /* 0x0000004d4c4d7209 */ /* 0x002fe40007800000 */
[----:B--2---:R-:W-:Y:S02]  /*4730*/  FMNMX R3, R75, R3, !PT ;  /* 0x000000034b037209 */ /* 0x004fe40007800000 */
[----:B---3--:R-:W-:Y:S01]  /*4740*/  FMNMX R68, R69, R68, !PT ;  /* 0x0000004445447209 */ /* 0x008fe20007800000 */
[----:B------:R-:W0:Y:S04]  /*4750*/  SHFL.BFLY PT, R78, R79, 0x1, 0x1f ;  /* 0x0c201f004f4e7f89 */ /* 0x000e2800000e0000 */
[----:B------:R-:W1:Y:S04]  /*4760*/  SHFL.BFLY PT, R69, R77, 0x1, 0x1f ;  /* 0x0c201f004d457f89 */ /* 0x000e6800000e0000 */
[----:B------:R-:W2:Y:S04]  /*4770*/  SHFL.BFLY PT, R75, R3, 0x1, 0x1f ;  /* 0x0c201f00034b7f89 */ /* 0x000ea800000e0000 */
[----:B------:R-:W3:Y:S01]  /*4780*/  SHFL.BFLY PT, R76, R68, 0x1, 0x1f ;  /* 0x0c201f00444c7f89 */ /* 0x000ee200000e0000 */
[----:B------:R-:W-:Y:S01]  /*4790*/  BSSY B0, `(.L_x_1) ;  /* 0x0000008000007945 */ /* 0x000fe20003800000 */
[----:B0-----:R-:W-:-:S02]  /*47a0*/  FMNMX R78, R79, R78, !PT ;  /* 0x0000004e4f4e7209 */ /* 0x001fc40007800000 */
[----:B-1----:R-:W-:Y:S02]  /*47b0*/  FMNMX R69, R77, R69, !PT ;  /* 0x000000454d457209 */ /* 0x002fe40007800000 */
[----:B--2---:R-:W-:Y:S02]  /*47c0*/  FMNMX R75, R3, R75, !PT ;  /* 0x0000004b034b7209 */ /* 0x004fe40007800000 */
[----:B---3--:R-:W-:Y:S01]  /*47d0*/  FMNMX R76, R68, R76, !PT ;  /* 0x0000004c444c7209 */ /* 0x008fe20007800000 */
[----:B------:R-:W-:Y:S05]  /*47e0*/  @P1 BRA `(.L_x_2) ;  /* 0x0000002000001947 */ /* 0x000fea0003800000 */
[----:B------:R0:W-:Y:S04]  /*47f0*/  STS [R235], R78 ;  /* 0x0000004eeb007388 */ /* 0x0001e80000000800 */
[----:B------:R0:W-:Y:S02]  /*4800*/  STS [R233], R69 ;  /* 0x00000045e9007388 */ /* 0x0001e40000000800 */
.L_x_2:
[----:B------:R-:W-:Y:S05]  /*4810*/  BSYNC B0 ;  /* 0x0000000000007941 */ /* 0x000fea0003800000 */
.L_x_1:
[----:B------:R-:W-:Y:S01]  /*4820*/  BSSY B0, `(.L_x_3) ;  /* 0x0000004000007945 */ /* 0x000fe20003800000 */
[----:B------:R-:W-:Y:S05]  /*4830*/  @P1 BRA `(.L_x_4) ;  /* 0x0000002000001947 */ /* 0x000fea0003800000 */
[----:B------:R1:W-:Y:S04]  /*4840*/  STS [R231], R75 ;  /* 0x0000004be7007388 */ /* 0x0003e80000000800 */
[----:B------:R1:W-:Y:S02]  /*4850*/  @!P1 STS [R229], R76 ;  /* 0x0000004ce5009388 */ /* 0x0003e40000000800 */
.L_x_4:
[----:B------:R-:W-:Y:S05]  /*4860*/  BSYNC B0 ;  /* 0x0000000000007941 */ /* 0x000fea0003800000 */
.L_x_3:
[----:B0-----:R-:W0:Y:S01]  /*4870*/  S2R R69, SR_TID.X ;  /* 0x0000000000457919 */ /* 0x001e220000002100 */
[----:B------:R-:W-:Y:S03]  /*4880*/  BSSY B0, `(.L_x_5) ;  /* 0x000004f000007945 */ /* 0x000fe60003800000 */
[----:B------:R-:W-:Y:S01]  /*4890*/  BAR.SYNC.DEFER_BLOCKING 0x0 ;  /* 0x0000000000007b1d */ /* 0x000fe20000010000 */
[----:B0-----:R-:W-:-:S02]  /*48a0*/  LOP3.LUT R105, R69, 0xff, RZ, 0xc0, !PT ;  /* 0x000000ff45697812 */ /* 0x001fc400078ec0ff */
[----:B------:R-:W-:-:S03]  /*48b0*/  LOP3.LUT R164, R69, 0x1c, RZ, 0xc0, !PT ;  /* 0x0000001c45a47812 */ /* 0x000fc600078ec0ff */
[----:B------:R-:W0:Y:S04]  /*48c0*/  LDS R3, [R105.X4] ;  /* 0x0000000069037984 */ /* 0x000e280000004800 */
[----:B0-----:R-:W0:Y:S02]  /*48d0*/  SHFL.BFLY PT, R68, R3, 0x4, 0x1f ;  /* 0x0c801f0003447f89 */ /* 0x001e2400000e0000 */
[----:B0-----:R-:W-:-:S05]  /*48e0*/  FMNMX R68, R3, R68, !PT ;  /* 0x0000004403447209 */ /* 0x001fca0007800000 */
[----:B------:R-:W0:Y:S02]  /*48f0*/  SHFL.BFLY PT, R3, R68, 0x2, 0x1f ;  /* 0x0c401f0044037f89 */ /* 0x000e2400000e0000 */
[----:B0-----:R-:W-:-:S05]  /*4900*/  FMNMX R3, R68, R3, !PT ;  /* 0x0000000344037209 */ /* 0x001fca0007800000 */
[----:B------:R-:W0:Y:S02]  /*4910*/  SHFL.BFLY PT, R68, R3, 0x1, 0x1f ;  /* 0x0c201f0003447f89 */ /* 0x000e2400000e0000 */
[----:B0-----:R-:W-:-:S05]  /*4920*/  FMNMX R68, R3, R68, !PT ;  /* 0x0000004403447209 */ /* 0x001fca0007800000 */
[----:B------:R-:W-:Y:S04]  /*4930*/  @!P0 STS [R105.X4], R68 ;  /* 0x0000004469008388 */ /* 0x000fe80000004800 */
[----:B------:R-:W-:Y:S06]  /*4940*/  BAR.SYNC.DEFER_BLOCKING 0x0 ;  /* 0x0000000000007b1d */ /* 0x000fec0000010000 */
[----:B------:R-:W0:Y:S04]  /*4950*/  LDS R3, [R164.X8] ;  /* 0x00000000a4037984 */ /* 0x000e280000008800 */
[----:B------:R-:W2:Y:S04]  /*4960*/  LDS R68, [R227] ;  /* 0x00000000e3447984 */ /* 0x000ea80000000800 */
[----:B-1----:R-:W1:Y:S04]  /*4970*/  LDS R76, [R225] ;  /* 0x00000000e14c7984 */ /* 0x002e680000000800 */
[----:B------:R-:W3:Y:S01]  /*4980*/  LDS R75, [R223] ;  /* 0x00000000df4b7984 */ /* 0x000ee20000000800 */
[----:B0-----:R-:W-:-:S05]  /*4990*/  FMNMX R3, R3, R8, !PT ;  /* 0x0000000803037209 */ /* 0x001fca0007800000 */
[--C-:B------:R-:W-:Y:S01]  /*49a0*/  FADD R69, R4, -R3.reuse ;  /* 0x8000000304457221 */ /* 0x100fe20000000000 */
[----:B--2---:R-:W-:Y:S01]  /*49b0*/  FMNMX R4, R68, R16, !PT ;  /* 0x0000001044047209 */ /* 0x004fe20007800000 */
[----:B------:R-:W-:Y:S02]  /*49c0*/  FADD R6, R6, -R3 ;  /* 0x8000000306067221 */ /* 0x000fe40000000000 */
[----:B------:R-:W-:Y:S02]  /*49d0*/  FMUL R68, R69, 1.4426950216293334961 ;  /* 0x3fb8aa3b45447820 */ /* 0x000fe40000400000 */
[----:B------:R-:W-:Y:S02]  /*49e0*/  FADD R5, R5, -R4 ;  /* 0x8000000405057221 */ /* 0x000fe40000000000 */
[----:B------:R-:W-:Y:S02]  /*49f0*/  FMUL R6, R6, 1.4426950216293334961 ;  /* 0x3fb8aa3b06067820 */ /* 0x000fe40000400000 */
[----:B------:R-:W-:Y:S01]  /*4a00*/  FMUL R5, R5, 1.4426950216293334961 ;  /* 0x3fb8aa3b05057820 */ /* 0x000fe20000400000 */
[----:B------:R-:W-:Y:S01]  /*4a10*/  MUFU.EX2 R68, R68 ;  /* 0x0000004400447308 */ /* 0x000fe20000000800 */
[----:B------:R-:W-:-:S02]  /*4a20*/  FADD R104, -R3, R8 ;  /* 0x0000000803687221 */ /* 0x000fc40000000100 */
[----:B------:R-:W-:Y:S02]  /*4a30*/  FADD R8, -R4, R16 ;  /* 0x0000001004087221 */ /* 0x000fe40000000100 */
[----:B------:R-:W-:Y:S02]  /*4a40*/  FMUL R104, R104, 1.4426950216293334961 ;  /* 0x3fb8aa3b68687820 */ /* 0x000fe40000400000 */
[----:B------:R-:W-:Y:S01]  /*4a50*/  FMUL R8, R8, 1.4426950216293334961 ;  /* 0x3fb8aa3b08087820 */ /* 0x000fe20000400000 */
[----:B------:R0:W2:Y:S08]  /*4a60*/  MUFU.EX2 R69, R6 ;  /* 0x0000000600457308 */ /* 0x0000b00000000800 */
[----:B------:R-:W-:Y:S01]  /*4a70*/  MUFU.EX2 R104, R104 ;  /* 0x0000006800687308 */ /* 0x000fe20000000800 */
[----:B0-----:R-:W-:-:S04]  /*4a80*/  FADD R6, R70, -R4 ;  /* 0x8000000446067221 */ /* 0x001fc80000000000 */
[----:B------:R-:W-:-:S03]  /*4a90*/  FMUL R6, R6, 1.4426950216293334961 ;  /* 0x3fb8aa3b06067820 */ /* 0x000fc60000400000 */
[----:B------:R1:W-:Y:S01]  /*4aa0*/  MUFU.EX2 R70, R5 ;  /* 0x0000000500467308 */ /* 0x0003e20000000800 */
[----:B--2---:R-:W-:-:S05]  /*4ab0*/  FADD R83, R68, R69 ;  /* 0x0000004544537221 */ /* 0x004fca0000000000 */
[----:B------:R-:W0:Y:S02]  /*4ac0*/  SHFL.BFLY PT, R80, R83, 0x2, 0x1f ;  /* 0x0c401f0053507f89 */ /* 0x000e2400000e0000 */
[----:B------:R-:W-:Y:S01]  /*4ad0*/  MUFU.EX2 R8, R8 ;  /* 0x0000000800087308 */ /* 0x000fe20000000800 */
[----:B-1----:R-:W-:-:S05]  /*4ae0*/  FMNMX R5, R76, R17, !PT ;  /* 0x000000114c057209 */ /* 0x002fca0007800000 */
[----:B------:R-:W-:Y:S02]  /*4af0*/  FADD R76, R71, -R5 ;  /* 0x80000005474c7221 */ /* 0x000fe40000000000 */
[----:B------:R3:W1:Y:S01]  /*4b00*/  MUFU.EX2 R71, R6 ;  /* 0x0000000600477308 */ /* 0x0006620000000800 */
[----:B------:R-:W-:Y:S02]  /*4b10*/  FADD R16, -R5, R17 ;  /* 0x0000001105107221 */ /* 0x000fe40000000100 */
[----:B------:R-:W-:Y:S02]  /*4b20*/  FMUL R76, R76, 1.4426950216293334961 ;  /* 0x3fb8aa3b4c4c7820 */ /* 0x000fe40000400000 */
[----:B------:R-:W-:Y:S01]  /*4b30*/  FMUL R16, R16, 1.4426950216293334961 ;  /* 0x3fb8aa3b10107820 */ /* 0x000fe20000400000 */
[----:B---3--:R-:W-:Y:S01]  /*4b40*/  FMNMX R6, R75, R15, !PT ;  /* 0x0000000f4b067209 */ /* 0x008fe20007800000 */
[----:B------:R-:W-:-:S04]  /*4b50*/  FADD R75, R72, -R5 ;  /* 0x80000005484b7221 */ /* 0x000fc80000000000 */
[----:B------:R-:W-:Y:S01]  /*4b60*/  MUFU.EX2 R16, R16 ;  /* 0x0000001000107308 */ /* 0x000fe20000000800 */
[----:B------:R-:W-:Y:S02]  /*4b70*/  FMUL R75, R75, 1.4426950216293334961 ;  /* 0x3fb8aa3b4b4b7820 */ /* 0x000fe40000400000 */
[----:B-1----:R-:W-:Y:S02]  /*4b80*/  FADD R82, R70, R71 ;  /* 0x0000004746527221 */ /* 0x002fe40000000000 */
[----:B0-----:R-:W-:-:S03]  /*4b90*/  FADD R80, R83, R80 ;  /* 0x0000005053507221 */ /* 0x001fc60000000000 */
[----:B------:R0:W-:Y:S01]  /*4ba0*/  MUFU.EX2 R72, R76 ;  /* 0x0000004c00487308 */ /* 0x0001e20000000800 */
[----:B------:R-:W-:Y:S01]  /*4bb0*/  FADD R15, -R6, R15 ;  /* 0x0000000f060f7221 */ /* 0x000fe20000000100 */
[----:B------:R-:W1:Y:S03]  /*4bc0*/  SHFL.BFLY PT, R81, R82, 0x2, 0x1f ;  /* 0x0c401f0052517f89 */ /* 0x000e6600000e0000 */
[----:B------:R-:W-:Y:S01]  /*4bd0*/  FMUL R15, R15, 1.4426950216293334961 ;  /* 0x3fb8aa3b0f0f7820 */ /* 0x000fe20000400000 */
[----:B------:R-:W2:Y:S01]  /*4be0*/  SHFL.BFLY PT, R17, R80, 0x1, 0x1f ;  /* 0x0c201f0050117f89 */ /* 0x000ea200000e0000 */
[----:B0-----:R-:W-:Y:S02]  /*4bf0*/  FADD R76, R73, -R6 ;  /* 0x80000006494c7221 */ /* 0x001fe40000000000 */
[----:B------:R0:W3:Y:S02]  /*4c00*/  MUFU.EX2 R73, R75 ;  /* 0x0000004b00497308 */ /* 0x0000e40000000800 */
[----:B------:R-:W-:-:S06]  /*4c10*/  FMUL R76, R76, 1.4426950216293334961 ;  /* 0x3fb8aa3b4c4c7820 */ /* 0x000fcc0000400000 */
[----:B------:R-:W-:Y:S01]  /*4c20*/  MUFU.EX2 R15, R15 ;  /* 0x0000000f000f7308 */ /* 0x000fe20000000800 */
[----:B0-----:R-:W-:-:S04]  /*4c30*/  FADD R75, R74, -R6 ;  /* 0x800000064a4b7221 */ /* 0x001fc80000000000 */
[----:B------:R-:W-:Y:S02]  /*4c40*/  FMUL R75, R75, 1.4426950216293334961 ;  /* 0x3fb8aa3b4b4b7820 */ /* 0x000fe40000400000 */
[----:B-1----:R-:W-:Y:S01]  /*4c50*/  FADD R81, R82, R81 ;  /* 0x0000005152517221 */ /* 0x002fe20000000000 */
[----:B------:R3:W-:Y:S01]  /*4c60*/  MUFU.EX2 R74, R76 ;  /* 0x0000004c004a7308 */ /* 0x0007e20000000800 */
[----:B--2---:R-:W-:-:S03]  /*4c70*/  FADD R17, R80, R17 ;  /* 0x0000001150117221 */ /* 0x004fc60000000000 */
[----:B------:R-:W0:Y:S04]  /*4c80*/  SHFL.BFLY PT, R82, R81, 0x1, 0x1f ;  /* 0x0c201f0051527f89 */ /* 0x000e2800000e0000 */
[----:B------:R-:W1:Y:S01]  /*4c90*/  MUFU.EX2 R75, R75 ;  /* 0x0000004b004b7308 */ /* 0x000e620000000800 */
[----:B---3--:R-:W-:-:S05]  /*4ca0*/  FADD R76, R72, R73 ;  /* 0x00000049484c7221 */ /* 0x008fca0000000000 */
[----:B------:R-:W2:Y:S01]  /*4cb0*/  SHFL.BFLY PT, R78, R76, 0x2, 0x1f ;  /* 0x0c401f004c4e7f89 */ /* 0x000ea200000e0000 */
[----:B-1----:R-:W-:Y:S02]  /*4cc0*/  FADD R77, R74, R75 ;  /* 0x0000004b4a4d7221 */ /* 0x002fe40000000000 */
[----:B0-----:R-:W-:-:S03]  /*4cd0*/  FADD R82, R81, R82 ;  /* 0x0000005251527221 */ /* 0x001fc60000000000 */
[----:B------:R-:W0:Y:S01]  /*4ce0*/  SHFL.BFLY PT, R79, R77, 0x2, 0x1f ;  /* 0x0c401f004d4f7f89 */ /* 0x000e2200000e0000 */
[----:B--2---:R-:W-:-:S05]  /*4cf0*/  FADD R78, R76, R78 ;  /* 0x0000004e4c4e7221 */ /* 0x004fca0000000000 */
[----:B------:R1:W2:Y:S01]  /*4d00*/  SHFL.BFLY PT, R76, R78, 0x1, 0x1f ;  /* 0x0c201f004e4c7f89 */ /* 0x0002a200000e0000 */
[----:B0-----:R-:W-:-:S05]  /*4d10*/  FADD R79, R77, R79 ;  /* 0x0000004f4d4f7221 */ /* 0x001fca0000000000 */
[----:B------:R1:W0:Y:S04]  /*4d20*/  SHFL.BFLY PT, R77, R79, 0x1, 0x1f ;  /* 0x0c201f004f4d7f89 */ /* 0x00022800000e0000 */
[----:B------:R-:W-:Y:S06]  /*4d30*/  BAR.SYNC.DEFER_BLOCKING 0x0 ;  /* 0x0000000000007b1d */ /* 0x000fec0000010000 */
[----:B------:R-:W-:Y:S05]  /*4d40*/  @P1 BRA `(.L_x_6) ;  /* 0x0000002000001947 */ /* 0x000fea0003800000 */
[----:B-12---:R1:W-:Y:S04]  /*4d50*/  STS [R235], R17 ;  /* 0x00000011eb007388 */ /* 0x0063e80000000800 */
[----:B------:R1:W-:Y:S02]  /*4d60*/  STS [R233], R82 ;  /* 0x00000052e9007388 */ /* 0x0003e40000000800 */
.L_x_6:
[----:B-12---:R-:W-:Y:S05]  /*4d70*/  BSYNC B0 ;  /* 0x0000000000007941 */ /* 0x006fea0003800000 */
.L_x_5:
[----:B------:R-:W-:Y:S01]  /*4d80*/  BSSY B0, `(.L_x_7) ;  /* 0x0000006000007945 */ /* 0x000fe20003800000 */
[----:B------:R-:W-:-:S02]  /*4d90*/  FADD R76, R78, R76 ;  /* 0x0000004c4e4c7221 */ /* 0x000fc40000000000 */
[----:B0-----:R-:W-:Y:S01]  /*4da0*/  FADD R77, R79, R77 ;  /* 0x0000004d4f4d7221 */ /* 0x001fe20000000000 */
[----:B------:R-:W-:Y:S05]  /*4db0*/  @P1 BRA `(.L_x_8) ;  /* 0x0000002000001947 */ /* 0x000fea0003800000 */
[----:B------:R0:W-:Y:S04]  /*4dc0*/  STS [R231], R76 ;  /* 0x0000004ce7007388 */ /* 0x0001e80000000800 */
[----:B------:R0:W-:Y:S02]  /*4dd0*/  @!P1 STS [R229], R77 ;  /* 0x0000004de5009388 */ /* 0x0001e40000000800 */
.L_x_8:
[----:B------:R-:W-:Y:S05]  /*4de0*/  BSYNC B0 ;  /* 0x0000000000007941 */ /* 0x000fea0003800000 */
.L_x_7:
[----:B------:R-:W2:Y:S04]  /*4df0*/  LDL.64 R108, [R1+0x240] ;  /* 0x00024000016c7983 */ /* 0x000ea80000100a00 */
[----:B------:R-:W3:Y:S04]  /*4e00*/  LDL.64 R80, [R1+0x238] ;  /* 0x0002380001507983 */ /* 0x000ee80000100a00 */
[----:B------:R-:W4:Y:S04]  /*4e10*/  LDL.64 R112, [R1+0x220] ;  /* 0x0002200001707983 */ /* 0x000f280000100a00 */
[----:B------:R-:W5:Y:S04]  /*4e20*/  LDL.64 R82, [R1+0x210] ;  /* 0x0002100001527983 */ /* 0x000f680000100a00 */
[----:B------:R-:W4:Y:S04]  /*4e30*/  LDL.64 R102, [R1+0x218] ;  /* 0x0002180001667983 */ /* 0x000f280000100a00 */
[----:B------:R-:W4:Y:S04]  /*4e40*/  LDL.64 R100, [R1+0x208] ;  /* 0x0002080001647983 */ /* 0x000f280000100a00 */
[----:B------:R-:W4:Y:S04]  /*4e50*/  LDL.64 R134, [R1+0x200] ;  /* 0x0002000001867983 */ /* 0x000f280000100a00 */
[----:B------:R-:W4:Y:S04]  /*4e60*/  LDL.64 R144, [R1+0x1f0] ;  /* 0x0001f00001907983 */ /* 0x000f280000100a00 */
[----:B------:R-:W-:Y:S06]  /*4e70*/  BAR.SYNC.DEFER_BLOCKING 0x0 ;  /* 0x0000000000007b1d */ /* 0x000fec0000010000 */
[----:B------:R-:W4:Y:S04]  /*4e80*/  LDL.64 R78, [R1+0x230] ;  /* 0x00023000014e7983 */ /* 0x000f280000100a00 */
[----:B------:R-:W4:Y:S04]  /*4e90*/  LDL.64 R106, [R1+0x228] ;  /* 0x00022800016a7983 */ /* 0x000f280000100a00 */
[----:B------:R-:W4:Y:S04]  /*4ea0*/  LDL.64 R142, [R1+0x1e0] ;  /* 0x0001e000018e7983 */ /* 0x000f280000100a00 */
[----:B------:R-:W4:Y:S04]  /*4eb0*/  LDL.64 R132, [R1+0x1d8] ;  /* 0x0001d80001847983 */ /* 0x000f280000100a00 */
[----:B------:R-:W4:Y:S04]  /*4ec0*/  LDL.64 R140, [R1+0x1c8] ;  /* 0x0001c800018c7983 */ /* 0x000f280000100a00 */
[----:B------:R-:W1:Y:S04]  /*4ed0*/  LDS R17, [R105.X4] ;  /* 0x0000000069117984 */ /* 0x000e680000004800 */
[----:B------:R-:W4:Y:S04]  /*4ee0*/  LDL.64 R110, [R1+0x1f8] ;  /* 0x0001f800016e7983 */ /* 0x000f280000100a00 */
        /* <DEDUP_REMOVED lines=8> */
[----:B01----:R-:W0:Y:S04]  /*4f70*/  SHFL.BFLY PT, R76, R17, 0x4, 0x1f ;  /* 0x0c801f00114c7f89 */ /* 0x003e2800000e0000 */
[----:B------:R-:W4:Y:S04]  /*4f80*/  LDL.64 R218, [R1+0x158] ;  /* 0x0001580001da7983 */ /* 0x000f280000100a00 */
[----:B------:R-:W4:Y:S04]  /*4f90*/  LDL.64 R204, [R1+0x130] ;  /* 0x0001300001cc7983 */ /* 0x000f280000100a00 */
[----:B------:R-:W4:Y:S04]  /*4fa0*/  LDL.64 R244, [R1+0x110] ;  /* 0x0001100001f47983 */ /* 0x000f280000100a00 */
[----:B------:R-:W4:Y:S01]  /*4fb0*/  LDL.64 R248, [R1+0xf8] ;  /* 0x0000f80001f87983 */ /* 0x000f220000100a00 */
[----:B0-----:R-:W-:-:S05]  /*4fc0*/  FADD R76, R17, R76 ;  /* 0x0000004c114c7221 */ /* 0x001fca0000000000 */
[----:B------:R-:W0:Y:S02]  /*4fd0*/  SHFL.BFLY PT, R17, R76, 0x2, 0x1f ;  /* 0x0c401f004c117f89 */ /* 0x000e2400000e0000 */
[----:B0-----:R-:W-:-:S05]  /*4fe0*/  FADD R17, R76, R17 ;  /* 0x000000114c117221 */ /* 0x001fca0000000000 */
[----:B------:R-:W0:Y:S02]  /*4ff0*/  SHFL.BFLY PT, R76, R17, 0x1, 0x1f ;  /* 0x0c201f00114c7f89 */ /* 0x000e2400000e0000 */
[----:B0-----:R-:W-:-:S05]  /*5000*/  FADD R17, R17, R76 ;  /* 0x0000004c11117221 */ /* 0x001fca0000000000 */
[----:B------:R0:W-:Y:S04]  /*5010*/  @!P0 STS [R105.X4], R17 ;  /* 0x0000001169008388 */ /* 0x0001e80000004800 */
[----:B------:R-:W-:Y:S06]  /*5020*/  BAR.SYNC.DEFER_BLOCKING 0x0 ;  /* 0x0000000000007b1d */ /* 0x000fec0000010000 */
[----:B------:R-:W1:Y:S04]  /*5030*/  LDS R17, [R164.X8] ;  /* 0x00000000a4117984 */ /* 0x000e680000008800 */
[----:B------:R-:W-:Y:S04]  /*5040*/  LDS R165, [R227] ;  /* 0x00000000e3a57984 */ /* 0x000fe80000000800 */
[----:B------:R-:W-:Y:S01]  /*5050*/  LDS R164, [R225] ;  /* 0x00000000e1a47984 */ /* 0x000fe20000000800 */
[----:B--2---:R-:W-:-:S03]  /*5060*/  IMAD.WIDE R76, R13, 0x2, R108 ;  /* 0x000000020d4c7825 */ /* 0x004fc600078e026c */
[----:B------:R-:W2:Y:S01]  /*5070*/  LDL.64 R108, [R1+0x1e8] ;  /* 0x0001e800016c7983 */ /* 0x000ea20000100a00 */
[----:B---3--:R-:W-:-:S03]  /*5080*/  IMAD.WIDE R80, R13, 0x2, R80 ;  /* 0x000000020d507825 */ /* 0x008fc600078e0250 */
[----:B------:R3:W2:Y:S01]  /*5090*/  LDG.E.U16 R76, [R76.64] ;  /* 0x000000064c4c7981 */ /* 0x0006a2000c1e1500 */
[----:B-----5:R-:W-:-:S03]  /*50a0*/  IMAD.WIDE R82, R13, 0x2, R82 ;  /* 0x000000020d527825 */ /* 0x020fc600078e0252 */
[----:B---3--:R3:W3:Y:S01]  /*50b0*/  LDG.E.U16 R77, [R80.64] ;  /* 0x00000006504d7981 */ /* 0x0086e2000c1e1500 */
[----:B----4-:R-:W-:-:S03]  /*50c0*/  IMAD.WIDE R102, R13, 0x2, R102 ;  /* 0x000000020d667825 */ /* 0x010fc600078e0266 */
[----:B------:R4:W3:Y:S01]  /*50d0*/  LDG.E.U16 R82, [R82.64] ;  /* 0x0000000652527981 */ /* 0x0008e2000c1e1500 */
[----:B------:R-:W-:-:S04]  /*50e0*/  IMAD.WIDE R100, R13, 0x2, R100 ;  /* 0x000000020d647825 */ /* 0x000fc800078e0264 */
[C---:B---3--:R-:W-:Y:S02]  /*50f0*/  IMAD.WIDE R80, R13.reuse, 0x2, R112 ;  /* 0x000000020d507825 */ /* 0x048fe400078e0270 */
[----:B------:R-:W3:Y:S04]  /*5100*/  LDL.64 R112, [R1+0x1c0] ;  /* 0x0001c00001707983 */ /* 0x000ee80000100a00 */
[----:B------:R0:W3:Y:S04]  /*5110*/  LDG.E.U16 R80, [R80.64] ;  /* 0x0000000650507981 */ /* 0x0000e8000c1e1500 */
[----:B----4-:R4:W3:Y:S04]  /*5120*/  LDG.E.U16 R83, [R100.64] ;  /* 0x0000000664537981 */ /* 0x0108e8000c1e1500 */
[----:B0-----:R0:W3:Y:S01]  /*5130*/  LDG.E.U16 R81, [R102.64] ;  /* 0x0000000666517981 */ /* 0x0010e2000c1e1500 */
[----:B----4-:R-:W-:-:S03]  /*5140*/  IMAD.WIDE R100, R13, 0x2, R134 ;  /* 0x000000020d647825 */ /* 0x010fc600078e0286 */
[----:B------:R-:W4:Y:S01]  /*5150*/  LDL.64 R134, [R1+0x1a0] ;  /* 0x0001a00001867983 */ /* 0x000f220000100a00 */
[----:B0-----:R-:W-:-:S03]  /*5160*/  IMAD.WIDE R102, R13, 0x2, R144 ;  /* 0x000000020d667825 */ /* 0x001fc600078e0290 */
[----:B------:R0:W3:Y:S04]  /*5170*/  LDG.E.U16 R100, [R100.64] ;  /* 0x0000000664647981 */ /* 0x0000e8000c1e1500 */
[----:B------:R-:W3:Y:S01]  /*5180*/  LDL.64 R144, [R1+0x198] ;  /* 0x0001980001907983 */ /* 0x000ee20000100a00 */
[----:B------:R-:W-:-:S03]  /*5190*/  IMAD.WIDE R78, R13, 0x2, R78 ;  /* 0x000000020d4e7825 */ /* 0x000fc600078e024e */
[----:B------:R0:W3:Y:S01]  /*51a0*/  LDG.E.U16 R102, [R102.64] ;  /* 0x0000000666667981 */ /* 0x0000e2000c1e1500 */
[----:B------:R-:W-:-:S03]  /*51b0*/  IMAD.WIDE R106, R13, 0x2, R106 ;  /* 0x000000020d6a7825 */ /* 0x000fc600078e026a */
[----:B------:R0:W3:Y:S04]  /*51c0*/  LDG.E.U16 R78, [R78.64] ;  /* 0x000000064e4e7981 */ /* 0x0000e8000c1e1500 */
[----:B0-----:R0:W3:Y:S02]  /*51d0*/  LDG.E.U16 R79, [R106.64] ;  /* 0x000000066a4f7981 */ /* 0x0010e4000c1e1500 */
[C---:B0-----:R-:W-:Y:S02]  /*51e0*/  IMAD.WIDE R106, R13.reuse, 0x2, R142 ;  /* 0x000000020d6a7825 */ /* 0x041fe400078e028e */
[----:B------:R-:W3:Y:S04]  /*51f0*/  LDL.64 R142, [R1+0x188] ;  /* 0x00018800018e7983 */ /* 0x000ee80000100a00 */
[----:B------:R0:W3:Y:S02]  /*5200*/  LDG.E.U16 R105, [R106.64] ;  /* 0x000000066a697981 */ /* 0x0000e4000c1e1500 */
[----:B0-----:R-:W-:-:S02]  /*5210*/  IMAD.WIDE R106, R13, 0x2, R132 ;  /* 0x000000020d6a7825 */ /* 0x001fc400078e0284 */
[----:B------:R-:W3:Y:S02]  /*5220*/  LDL.64 R132, [R1+0x190] ;  /* 0x0001900001847983 */ /* 0x000ee40000100a00 */
[C---:B------:R-:W-:Y:S02]  /*5230*/  IMAD.WIDE R110, R13.reuse, 0x2, R110 ;  /* 0x000000020d6e7825 */ /* 0x040fe400078e026e */
[----:B------:R0:W3:Y:S02]  /*5240*/  LDG.E.U16 R106, [R106.64] ;  /* 0x000000066a6a7981 */ /* 0x0000e4000c1e1500 */
[C---:B------:R-:W-:Y:S02]  /*5250*/  IMAD.WIDE R114, R13.reuse, 0x2, R114 ;  /* 0x000000020d727825 */ /* 0x040fe400078e0272 */
[----:B------:R1:W3:Y:S04]  /*5260*/  LDG.E.U16 R101, [R110.64] ;  /* 0x000000066e657981 */ /* 0x0002e8000c1e1500 */
[----:B0-----:R3:W3:Y:S01]  /*5270*/  LDG.E.U16 R107, [R114.64] ;  /* 0x00000006726b7981 */ /* 0x0016e2000c1e1500 */
[----:B-1----:R-:W-:-:S03]  /*5280*/  IMAD.WIDE R110, R13, 0x2, R146 ;  /* 0x000000020d6e7825 */ /* 0x002fc600078e0292 */
[----:B------:R-:W3:Y:S01]  /*5290*/  LDL.64 R146, [R1+0x168] ;  /* 0x0001680001927983 */ /* 0x000ee20000100a00 */
[----:B------:R-:W-:-:S03]  /*52a0*/  IMAD.WIDE R136, R13, 0x2, R136 ;  /* 0x000000020d887825 */ /* 0x000fc600078e0288 */
[----:B------:R0:W3:Y:S01]  /*52b0*/  LDG.E.U16 R110, [R110.64] ;  /* 0x000000066e6e7981 */ /* 0x0000e2000c1e1500 */
[----:B------:R-:W-:-:S06]  /*52c0*/  IMAD.WIDE R196, R13, 0x2, R196 ;  /* 0x000000020dc47825 */ /* 0x000fcc00078e02c4 */
[----:B------:R1:W3:Y:S04]  /*52d0*/  LDG.E.U16 R196, [R196.64] ;  /* 0x00000006c4c47981 */ /* 0x0002e8000c1e1500 */
[----:B0-----:R0:W3:Y:S01]  /*52e0*/  LDG.E.U16 R111, [R136.64] ;  /* 0x00000006886f7981 */ /* 0x0010e2000c1e1500 */
[----:B--2---:R-:W-:-:S05]  /*52f0*/  IMAD.WIDE R108, R13, 0x2, R108 ;  /* 0x000000020d6c7825 */ /* 0x004fca00078e026c */
[----:B------:R2:W5:Y:S02]  /*5300*/  LDG.E.U16 R103, [R108.64] ;  /* 0x000000066c677981 */ /* 0x000564000c1e1500 */
[C---:B--2---:R-:W-:Y:S02]  /*5310*/  IMAD.WIDE R108, R13.reuse, 0x2, R140 ;  /* 0x000000020d6c7825 */ /* 0x044fe400078e028c */
[----:B------:R-:W2:Y:S04]  /*5320*/  LDL.64 R140, [R1+0x180] ;  /* 0x00018000018c7983 */ /* 0x000ea80000100a00 */
[----:B------:R0:W5:Y:S01]  /*5330*/  LDG.E.U16 R108, [R108.64] ;  /* 0x000000066c6c7981 */ /* 0x000162000c1e1500 */
[----:B---3--:R-:W-:-:S05]  /*5340*/  IMAD.WIDE R112, R13, 0x2, R112 ;  /* 0x000000020d707825 */ /* 0x008fca00078e0270 */
[----:B0-----:R0:W3:Y:S02]  /*5350*/  LDG.E.U16 R109, [R112.64] ;  /* 0x00000006706d7981 */ /* 0x0010e4000c1e1500 */
[C---:B0-----:R-:W-:Y:S02]  /*5360*/  IMAD.WIDE R112, R13.reuse, 0x2, R138 ;  /* 0x000000020d707825 */ /* 0x041fe400078e028a */
[----:B------:R-:W3:Y:S02]  /*5370*/  LDL.64 R138, [R1+0x170] ;  /* 0x00017000018a7983 */ /* 0x000ee40000100a00 */
[C---:B----4-:R-:W-:Y:S02]  /*5380*/  IMAD.WIDE R134, R13.reuse, 0x2, R134 ;  /* 0x000000020d867825 */ /* 0x050fe400078e0286 */
[----:B------:R0:W4:Y:S02]  /*5390*/  LDG.E.U16 R112, [R112.64] ;  /* 0x0000000670707981 */ /* 0x000124000c1e1500 */
[----:B------:R-:W-:-:S02]  /*53a0*/  IMAD.WIDE R114, R13, 0x2, R144 ;  /* 0x000000020d727825 */ /* 0x000fc400078e0290 */
[----:B------:R-:W3:Y:S04]  /*53b0*/  LDL.64 R144, [R1+0x160] ;  /* 0x0001600001907983 */ /* 0x000ee80000100a00 */
[----:B0-----:R0:W4:Y:S04]  /*53c0*/  LDG.E.U16 R113, [R134.64] ;  /* 0x0000000686717981 */ /* 0x001128000c1e1500 */
[----:B------:R1:W4:Y:S01]  /*53d0*/  LDG.E.U16 R114, [R114.64] ;  /* 0x0000000672727981 */ /* 0x000322000c1e1500 */
[----:B0-----:R-:W-:-:S03]  /*53e0*/  IMAD.WIDE R134, R13, 0x2, R200 ;  /* 0x000000020d867825 */ /* 0x001fc600078e02c8 */
[----:B------:R-:W4:Y:S04]  /*53f0*/  LDL.64 R200, [R1+0x128] ;  /* 0x0001280001c87983 */ /* 0x000f280000100a00 */
[----:B------:R0:W5:Y:S01]  /*5400*/  LDG.E.U16 R134, [R134.64] ;  /* 0x0000000686867981 */ /* 0x000162000c1e1500 */
[----:B------:R-:W-:-:S05]  /*5410*/  IMAD.WIDE R132, R13, 0x2, R132 ;  /* 0x000000020d847825 */ /* 0x000fca00078e0284 */
[----:B-1----:R1:W5:Y:S02]  /*5420*/  LDG.E.U16 R115, [R132.64] ;  /* 0x0000000684737981 */ /* 0x002364000c1e1500 */
[C---:B-1----:R-:W-:Y:S02]  /*5430*/  IMAD.WIDE R132, R13.reuse, 0x2, R142 ;  /* 0x000000020d847825 */ /* 0x042fe400078e028e */
[----:B------:R-:W5:Y:S04]  /*5440*/  LDL.64 R142, [R1+0x150] ;  /* 0x00015000018e7983 */ /* 0x000f680000100a00 */
[----:B------:R1:W5:Y:S01]  /*5450*/  LDG.E.U16 R132, [R132.64] ;  /* 0x0000000684847981 */ /* 0x000362000c1e1500 */
[----:B------:R-:W-:-:S03]  /*5460*/  IMAD.WIDE R136, R13, 0x2, R146 ;  /* 0x000000020d887825 */ /* 0x000fc600078e0292 */
[----:B------:R-:W5:Y:S04]  /*5470*/  LDL.64 R146, [R1+0x120] ;  /* 0x0001200001927983 */ /* 0x000f680000100a00 */
[----:B------:R0:W5:Y:S01]  /*5480*/  LDG.E.U16 R136, [R136.64] ;  /* 0x0000000688887981 */ /* 0x000162000c1e1500 */
[----:B--2---:R-:W-:-:S05]  /*5490*/  IMAD.WIDE R140, R13, 0x2, R140 ;  /* 0x000000020d8c7825 */ /* 0x004fca00078e028c */
[----:B-1----:R1:W2:Y:S02]  /*54a0*/  LDG.E.U16 R133, [R140.64] ;  /* 0x000000068c857981 */ /* 0x0022a4000c1e1500 */
[C---:B-1----:R-:W-:Y:S02]  /*54b0*/  IMAD.WIDE R140, R13.reuse, 0x2, R210 ;  /* 0x000000020d8c7825 */ /* 0x042fe400078e02d2 */
[----:B------:R-:W2:Y:S04]  /*54c0*/  LDL.64 R210, [R1+0x108] ;  /* 0x0001080001d27983 */ /* 0x000ea80000100a00 */
[----:B------:R1:W2:Y:S02]  /*54d0*/  LDG.E.U16 R197, [R140.64] ;  /* 0x000000068cc57981 */ /* 0x0002a4000c1e1500 */
[----:B-1----:R-:W-:-:S02]  /*54e0*/  IMAD.WIDE R140, R13, 0x2, R214 ;  /* 0x000000020d8c7825 */ /* 0x002fc400078e02d6 */
[----:B------:R-:W2:Y:S02]  /*54f0*/  LDL.64 R214, [R1+0xf0] ;  /* 0x0000f00001d67983 */ /* 0x000ea40000100a00 */
[----:B---3--:R-:W-:-:S05]  /*5500*/  IMAD.WIDE R144, R13, 0x2, R144 ;  /* 0x000000020d907825 */ /* 0x008fca00078e0290 */
[----:B0-----:R4:W3:Y:S02]  /*5510*/  LDG.E.U16 R137, [R144.64] ;  /* 0x0000000690897981 */ /* 0x0018e4000c1e1500 */
[C---:B----4-:R-:W-:Y:S02]  /*5520*/  IMAD.WIDE R144, R13.reuse, 0x2, R200 ;  /* 0x000000020d907825 */ /* 0x050fe400078e02c8 */
[----:B------:R0:W4:Y:S04]  /*5530*/  LDG.E.U16 R200, [R140.64] ;  /* 0x000000068cc87981 */ /* 0x000128000c1e1500 */
[----:B0-----:R-:W2:Y:S01]  /*5540*/  LDL.64 R140, [R1+0x118] ;  /* 0x00011800018c7983 */ /* 0x001ea20000100a00 */
[----:B-----5:R-:W-:-:S06]  /*5550*/  IMAD.WIDE R146, R13, 0x2, R146 ;  /* 0x000000020d927825 */ /* 0x020fcc00078e0292 */
[----:B------:R0:W5:Y:S01]  /*5560*/  LDG.E.U16 R146, [R146.64] ;  /* 0x0000000692927981 */ /* 0x000162000c1e1500 */
[----:B--2---:R-:W-:-:S05]  /*5570*/  IMAD.WIDE R140, R13, 0x2, R140 ;  /* 0x000000020d8c7825 */ /* 0x004fca00078e028c */
[----:B0-----:R0:W2:Y:S04]  /*5580*/  LDG.E.U16 R147, [R140.64] ;  /* 0x000000068c937981 */ /* 0x0010a8000c1e1500 */
[----:B0-----:R-:W2:Y:S01]  /*5590*/  LDL.64 R140, [R1+0x100] ;  /* 0x00010000018c7983 */ /* 0x001ea20000100a00 */
[----:B------:R-:W-:-:S05]  /*55a0*/  IMAD.WIDE R138, R13, 0x2, R138 ;  /* 0x000000020d8a7825 */ /* 0x000fca00078e028a */
[----:B------:R0:W3:Y:S01]  /*55b0*/  LDG.E.U16 R135, [R138.64] ;  /* 0x000000068a877981 */ /* 0x0000e2000c1e1500 */
[----:B------:R-:W-:-:S04]  /*55c0*/  IMAD.WIDE R142, R13, 0x2, R142 ;  /* 0x000000020d8e7825 */ /* 0x000fc800078e028e */
[C---:B0-----:R-:W-:Y:S02]  /*55d0*/  IMAD.WIDE R138, R13.reuse, 0x2, R218 ;  /* 0x000000020d8a7825 */ /* 0x041fe400078e02da */
[----:B------:R-:W3:Y:S04]  /*55e0*/  LDL.64 R218, [R1+0xd8] ;  /* 0x0000d80001da7983 */ /* 0x000ee80000100a00 */
[----:B------:R0:W4:Y:S04]  /*55f0*/  LDG.E.U16 R138, [R138.64] ;  /* 0x000000068a8a7981 */ /* 0x000128000c1e1500 */
[----:B0-----:R0:W4:Y:S02]  /*5600*/  LDG.E.U16 R139, [R142.64] ;  /* 0x000000068e8b7981 */ /* 0x001124000c1e1500 */
[----:B0-----:R-:W-:-:S02]  /*5610*/  IMAD.WIDE R142, R13, 0x2, R204 ;  /* 0x000000020d8e7825 */ /* 0x001fc400078e02cc */
[----:B------:R0:W4:Y:S04]  /*5620*/  LDG.E.U16 R204, [R144.64] ;  /* 0x0000000690cc7981 */ /* 0x000128000c1e1500 */
[----:B------:R1:W4:Y:S01]  /*5630*/  LDG.E.U16 R201, [R142.64] ;  /* 0x000000068ec97981 */ /* 0x000322000c1e1500 */
[----:B0-----:R-:W-:-:S04]  /*5640*/  IMAD.WIDE R144, R13, 0x2, R210 ;  /* 0x000000020d907825 */ /* 0x001fc800078e02d2 */
[C---:B-1----:R-:W-:Y:S01]  /*5650*/  IMAD.WIDE R142, R13.reuse, 0x2, R244 ;  /* 0x000000020d8e7825 */ /* 0x042fe200078e02f4 */
[----:B------:R0:W4:Y:S04]  /*5660*/  LDG.E.U16 R210, [R144.64] ;  /* 0x0000000690d27981 */ /* 0x000128000c1e1500 */
[----:B------:R1:W4:Y:S04]  /*5670*/  LDG.E.U16 R205, [R142.64] ;  /* 0x000000068ecd7981 */ /* 0x000328000c1e1500 */
[----:B------:R-:W4:Y:S01]  /*5680*/  LDL.64 R244, [R1+0xb0] ;  /* 0x0000b00001f47983 */ /* 0x000f220000100a00 */
[----:B0-----:R-:W-:-:S04]  /*5690*/  IMAD.WIDE R144, R13, 0x2, R214 ;  /* 0x000000020d907825 */ /* 0x001fc800078e02d6 */
[C---:B-1----:R-:W-:Y:S01]  /*56a0*/  IMAD.WIDE R142, R13.reuse, 0x2, R248 ;  /* 0x000000020d8e7825 */ /* 0x042fe200078e02f8 */
[----:B------:R3:W4:Y:S04]  /*56b0*/  LDG.E.U16 R215, [R144.64] ;  /* 0x0000000690d77981 */ /* 0x000728000c1e1500 */
[----:B------:R0:W4:Y:S04]  /*56c0*/  LDG.E.U16 R214, [R142.64] ;  /* 0x000000068ed67981 */ /* 0x000128000c1e1500 */
[----:B------:R-:W4:Y:S04]  /*56d0*/  LDL.64 R248, [R1+0x80] ;  /* 0x0000800001f87983 */ /* 0x000f280000100a00 */
[----:B0-----:R-:W4:Y:S01]  /*56e0*/  LDL.64 R142, [R1+0xe0] ;  /* 0x0000e000018e7983 */ /* 0x001f220000100a00 */
[----:B--2---:R-:W-:-:S05]  /*56f0*/  IMAD.WIDE R140, R13, 0x2, R140 ;  /* 0x000000020d8c7825 */ /* 0x004fca00078e028c */
[----:B------:R0:W2:Y:S04]  /*5700*/  LDG.E.U16 R211, [R140.64] ;  /* 0x000000068cd37981 */ /* 0x0000a8000c1e1500 */
[----:B0-----:R-:W2:Y:S01]  /*5710*/  LDL.64 R140, [R1+0xe8] ;  /* 0x0000e800018c7983 */ /* 0x001ea20000100a00 */
[----:B---3--:R-:W-:-:S05]  /*5720*/  IMAD.WIDE R144, R13, 0x2, R218 ;  /* 0x000000020d907825 */ /* 0x008fca00078e02da */
[----:B------:R0:W3:Y:S01]  /*5730*/  LDG.E.U16 R222, [R144.64] ;  /* 0x0000000690de7981 */ /* 0x0000e2000c1e1500 */
[----:B----4-:R-:W-:-:S05]  /*5740*/  IMAD.WIDE R142, R13, 0x2, R142 ;  /* 0x000000020d8e7825 */ /* 0x010fca00078e028e */
[----:B------:R1:W4:Y:S04]  /*5750*/  LDG.E.U16 R219, [R142.64] ;  /* 0x000000068edb7981 */ /* 0x000328000c1e1500 */
[----:B-1----:R-:W3:Y:S01]  /*5760*/  LDL.64 R142, [R1+0xc0] ;  /* 0x0000c000018e7983 */ /* 0x002ee20000100a00 */
[----:B--2---:R-:W-:-:S05]  /*5770*/  IMAD.WIDE R140, R13, 0x2, R140 ;  /* 0x000000020d8c7825 */ /* 0x004fca00078e028c */
[----:B------:R1:W2:Y:S04]  /*5780*/  LDG.E.U16 R218, [R140.64] ;  /* 0x000000068cda7981 */ /* 0x0002a8000c1e1500 */
[----:B-1----:R-:W2:Y:S01]  /*5790*/  LDL.64 R140, [R1+0xd0] ;  /* 0x0000d000018c7983 */ /* 0x002ea20000100a00 */
[----:B---3--:R-:W-:-:S05]  /*57a0*/  IMAD.WIDE R142, R13, 0x2, R142 ;  /* 0x000000020d8e7825 */ /* 0x008fca00078e028e */
[----:B------:R1:W3:Y:S04]  /*57b0*/  LDG.E.U16 R226, [R142.64] ;  /* 0x000000068ee27981 */ /* 0x0002e8000c1e1500 */
        /* <DEDUP_REMOVED lines=10> */
[----:B0-----:R-:W-:-:S03]  /*5860*/  IMAD.WIDE R144, R13, 0x2, R244 ;  /* 0x000000020d907825 */ /* 0x001fc600078e02f4 */
[----:B------:R-:W4:Y:S04]  /*5870*/  LDL.64 R244, [R1+0xa8] ;  /* 0x0000a80001f47983 */ /* 0x000f280000100a00 */
[----:B------:R0:W4:Y:S02]  /*5880*/  LDG.E.U16 R228, [R144.64] ;  /* 0x0000000690e47981 */ /* 0x000124000c1e1500 */
[C---:B0-----:R-:W-:Y:S02]  /*5890*/  IMAD.WIDE R144, R13.reuse, 0x2, R248 ;  /* 0x000000020d907825 */ /* 0x041fe400078e02f8 */
[----:B------:R-:W4:Y:S04]  /*58a0*/  LDL.64 R248, [R1+0x78] ;  /* 0x0000780001f87983 */ /* 0x000f280000100a00 */
[----:B------:R0:W4:Y:S04]  /*58b0*/  LDG.E.U16 R234, [R144.64] ;  /* 0x0000000690ea7981 */ /* 0x000128000c1e1500 */
[----:B0-----:R-:W4:Y:S01]  /*58c0*/  LDL.64 R144, [R1+0x50] ;  /* 0x0000500001907983 */ /* 0x001f220000100a00 */
[----:B---3--:R-:W-:-:S05]  /*58d0*/  IMAD.WIDE R142, R13, 0x2, R142 ;  /* 0x000000020d8e7825 */ /* 0x008fca00078e028e */
[----:B------:R0:W3:Y:S04]  /*58e0*/  LDG.E.U16 R238, [R142.64] ;  /* 0x000000068eee7981 */ /* 0x0000e8000c1e1500 */
[----:B0-----:R-:W3:Y:S01]  /*58f0*/  LDL.64 R142, [R1+0xb8] ;  /* 0x0000b800018e7983 */ /* 0x001ee20000100a00 */
[----:B--2---:R-:W-:-:S05]  /*5900*/  IMAD.WIDE R140, R13, 0x2, R140 ;  /* 0x000000020d8c7825 */ /* 0x004fca00078e028c */
[----:B------:R0:W2:Y:S04]  /*5910*/  LDG.E.U16 R236, [R140.64] ;  /* 0x000000068cec7981 */ /* 0x0000a8000c1e1500 */
[----:B0-----:R-:W2:Y:S01]  /*5920*/  LDL.64 R140, [R1+0xc8] ;  /* 0x0000c800018c7983 */ /* 0x001ea20000100a00 */
[----:B----4-:R-:W-:-:S05]  /*5930*/  IMAD.WIDE R144, R13, 0x2, R144 ;  /* 0x000000020d907825 */ /* 0x010fca00078e0290 */
[----:B------:R0:W4:Y:S02]  /*5940*/  LDG.E.U16 R240, [R144.64] ;  /* 0x0000000690f07981 */ /* 0x000124000c1e1500 */
[----:B0-----:R-:W-:-:S05]  /*5950*/  IMAD.WIDE R144, R13, 0x2, R244 ;  /* 0x000000020d907825 */ /* 0x001fca00078e02f4 */
[----:B------:R0:W4:Y:S01]  /*5960*/  LDG.E.U16 R245, [R144.64] ;  /* 0x0000000690f57981 */ /* 0x000122000c1e1500 */
[----:B---3--:R-:W-:-:S05]  /*5970*/  IMAD.WIDE R142, R13, 0x2, R142 ;  /* 0x000000020d8e7825 */ /* 0x008fca00078e028e */
[----:B------:R1:W3:Y:S04]  /*5980*/  LDG.E.U16 R244, [R142.64] ;  /* 0x000000068ef47981 */ /* 0x0002e8000c1e1500 */
[----:B-1----:R-:W3:Y:S01]  /*5990*/  LDL.64 R142, [R1+0x88] ;  /* 0x00008800018e7983 */ /* 0x002ee20000100a00 */
[----:B--2---:R-:W-:-:S05]  /*59a0*/  IMAD.WIDE R140, R13, 0x2, R140 ;  /* 0x000000020d8c7825 */ /* 0x004fca00078e028c */
[----:B------:R1:W2:Y:S04]  /*59b0*/  LDG.E.U16 R242, [R140.64] ;  /* 0x000000068cf27981 */ /* 0x0002a8000c1e1500 */
[----:B-1----:R-:W2:Y:S01]  /*59c0*/  LDL.64 R140, [R1+0x98] ;  /* 0x00009800018c7983 */ /* 0x002ea20000100a00 */
[----:B0-----:R-:W-:-:S05]  /*59d0*/  IMAD.WIDE R144, R13, 0x2, R248 ;  /* 0x000000020d907825 */ /* 0x001fca00078e02f8 */
        /* <DEDUP_REMOVED lines=8> */
[----:B----4-:R-:W-:-:S06]  /*5a60*/  IMAD.WIDE R144, R13, 0x2, R144 ;  /* 0x000000020d907825 */ /* 0x010fcc00078e0290 */
[----:B------:R-:W4:Y:S01]  /*5a70*/  LDG.E.U16 R144, [R144.64] ;  /* 0x0000000690907981 */ /* 0x000f22000c1e1500 */
[----:B---3--:R-:W-:-:S06]  /*5a80*/  IMAD.WIDE R142, R13, 0x2, R142 ;  /* 0x000000020d8e7825 */ /* 0x008fcc00078e028e */
[----:B------:R-:W3:Y:S01]  /*5a90*/  LDG.E.U16 R142, [R142.64] ;  /* 0x000000068e8e7981 */ /* 0x000ee2000c1e1500 */
[----:B--2---:R-:W-:-:S06]  /*5aa0*/  IMAD.WIDE R140, R13, 0x2, R140 ;  /* 0x000000020d8c7825 */ /* 0x004fcc00078e028c */
[----:B------:R0:W2:Y:S01]  /*5ab0*/  LDG.E.U16 R140, [R140.64] ;  /* 0x000000068c8c7981 */ /* 0x0000a2000c1e1500 */
[----:B------:R-:W-:-:S03]  /*5ac0*/  FFMA R195, R104, R195, R17 ;  /* 0x000000c368c37223 */ /* 0x000fc60000000011 */
[----:B------:R-:W-:Y:S04]  /*5ad0*/  LDS R17, [R223] ;  /* 0x00000000df117984 */ /* 0x000fe80000000800 */
[----:B------:R-:W-:Y:S01]  /*5ae0*/  BAR.SYNC.DEFER_BLOCKING 0x0 ;  /* 0x0000000000007b1d */ /* 0x000fe20000010000 */
[----:B0-----:R-:W-:-:S05]  /*5af0*/  LOP3.LUT R141, R2, 0x40, RZ, 0x3c, !PT ;  /* 0x00000040028d7812 */ /* 0x001fca00078e3cff */
[----:B------:R-:W-:Y:S04]  /*5b00*/  STS.U16 [R2], R76 ;  /* 0x0000004c02007388 */ /* 0x000fe80000000400 */
        /* <DEDUP_REMOVED lines=17> */
[----:B-----5:R-:W-:Y:S04]  /*5c20*/  STS.U16 [R2+0x4800], R146 ;  /* 0x0048009202007388 */ /* 0x020fe80000000400 */
        /* <DEDUP_REMOVED lines=36> */
[----:B------:R-:W-:Y:S01]  /*5e70*/  STS.U16 [R141+0x5e00], R242 ;  /* 0x005e00f28d007388 */ /* 0x000fe20000000400 */
[----:B------:R-:W-:-:S03]  /*5e80*/  F2FP.BF16.PACK_AB R68, R69, R68 ;  /* 0x000000444544723e */ /* 0x000fc600000010ff */
[----:B------:R-:W-:Y:S01]  /*5e90*/  STS.U16 [R141+0x6200], R244 ;  /* 0x006200f48d007388 */ /* 0x000fe20000000400 */
[----:B------:R-:W-:-:S03]  /*5ea0*/  F2FP.BF16.PACK_AB R70, R71, R70 ;  /* 0x000000464746723e */ /* 0x000fc600000010ff */
[----:B------:R-:W-:Y:S01]  /*5eb0*/  STS.U16 [R141+0x6600], R245 ;  /* 0x006600f58d007388 */ /* 0x000fe20000000400 */
[----:B------:R-:W-:Y:S02]  /*5ec0*/  F2FP.BF16.PACK_AB R72, R73, R72 ;  /* 0x000000484948723e */ /* 0x000fe400000010ff */
[----:B------:R-:W-:Y:S01]  /*5ed0*/  F2FP.BF16.PACK_AB R74, R75, R74 ;  /* 0x0000004a4b4a723e */ /* 0x000fe200000010ff */
[----:B------:R-:W-:Y:S04]  /*5ee0*/  STS.U16 [R141+0x6a00], R248 ;  /* 0x006a00f88d007388 */ /* 0x000fe80000000400 */
[----:B------:R-:W-:Y:S04]  /*5ef0*/  STS.U16 [R141+0x6e00], R249 ;  /* 0x006e00f98d007388 */ /* 0x000fe80000000400 */
[----:B------:R-:W-:Y:S04]  /*5f00*/  STS.U16 [R141+0x7200], R252 ;  /* 0x007200fc8d007388 */ /* 0x000fe80000000400 */
[----:B--2---:R-:W-:Y:S04]  /*5f10*/  STS.U16 [R141+0x7600], R140 ;  /* 0x0076008c8d007388 */ /* 0x004fe80000000400 */
[----:B---3--:R-:W-:Y:S04]  /*5f20*/  STS.U16 [R141+0x7a00], R142 ;  /* 0x007a008e8d007388 */ /* 0x008fe80000000400 */
[----:B----4-:R2:W-:Y:S04]  /*5f30*/  STS.U16 [R141+0x7e00], R144 ;  /* 0x007e00908d007388 */ /* 0x0105e80000000400 */
[----:B------:R-:W-:Y:S04]  /*5f40*/  STS [R10+0xc000], R68 ;  /* 0x00c000440a007388 */ /* 0x000fe80000000800 */
[----:B------:R-:W-:Y:S04]  /*5f50*/  STS [R10+0xc400], R70 ;  /* 0x00c400460a007388 */ /* 0x000fe80000000800 */
[----:B------:R-:W-:Y:S04]  /*5f60*/  STS [R10+0xc800], R72 ;  /* 0x00c800480a007388 */ /* 0x000fe80000000800 */
[----:B------:R-:W-:Y:S04]  /*5f70*/  STS [R10+0xcc00], R74 ;  /* 0x00cc004a0a007388 */ /* 0x000fe80000000800 */
[----:B------:R-:W-:Y:S06]  /*5f80*/  BAR.SYNC.DEFER_BLOCKING 0x0 ;  /* 0x0000000000007b1d */ /* 0x000fec0000010000 */
[----:B------:R-:W-:Y:S04]  /*5f90*/  LDSM.16.M88.4 R100, [R14+0xc000] ;  /* 0x00c000000e64783b */ /* 0x000fe80000000200 */
[----:B------:R-:W3:Y:S04]  /*5fa0*/  LDSM.16.M88.4 R80, [R9] ;  /* 0x000000000950783b */ /* 0x000ee80000000200 */
[----:B------:R-:W4:Y:S04]  /*5fb0*/  LDSM.16.M88.4 R76, [R9+0x2000] ;  /* 0x00200000094c783b */ /* 0x000f280000000200 */
[----:B------:R-:W5:Y:S04]  /*5fc0*/  LDSM.16.M88.4 R68, [R9+0x4000] ;  /* 0x004000000944783b */ /* 0x000f680000000200 */
[----:B------:R-:W4:Y:S04]  /*5fd0*/  LDSM.16.M88.4 R72, [R9+0x6000] ;  /* 0x006000000948783b */ /* 0x000f280000000200 */
[----:B------:R-:W4:Y:S01]  /*5fe0*/  LDSM.16.M88.4 R108, [R14+0xc800] ;  /* 0x00c800000e6c783b */ /* 0x000f220000000200 */
[----:B0-----:R-:W-:-:S02]  /*5ff0*/  FMUL R136, R104, R96 ;  /* 0x0000006068887220 */ /* 0x001fc40000400000 */
[----:B------:R-:W-:Y:S02]  /*6000*/  FMUL R137, R104, R97 ;  /* 0x0000006168897220 */ /* 0x000fe40000400000 */
[C---:B-1----:R-:W-:Y:S02]  /*6010*/  FMUL R138, R8.reuse, R98 ;  /* 0x00000062088a7220 */ /* 0x042fe40000400000 */
[----:B------:R-:W-:Y:S02]  /*6020*/  FMUL R139, R8, R99 ;  /* 0x00000063088b7220 */ /* 0x000fe40000400000 */
[C---:B--2---:R-:W-:Y:S02]  /*6030*/  FMUL R144, R104.reuse, R92 ;  /* 0x0000005c68907220 */ /* 0x044fe40000400000 */
[----:B------:R-:W-:Y:S02]  /*6040*/  FMUL R145, R104, R93 ;  /* 0x0000005d68917220 */ /* 0x000fe40000400000 */
[----:B------:R-:W-:-:S02]  /*6050*/  FMUL R146, R8, R94 ;  /* 0x0000005e08927220 */ /* 0x000fc40000400000 */
[----:B------:R-:W-:Y:S02]  /*6060*/  FMUL R147, R8, R95 ;  /* 0x0000005f08937220 */ /* 0x000fe40000400000 */
[C---:B------:R-:W-:Y:S02]  /*6070*/  FMUL R140, R104.reuse, R88 ;  /* 0x00000058688c7220 */ /* 0x040fe40000400000 */
[----:B------:R-:W-:Y:S02]  /*6080*/  FMUL R141, R104, R89 ;  /* 0x00000059688d7220 */ /* 0x000fe40000400000 */
[C---:B------:R-:W-:Y:S02]  /*6090*/  FMUL R142, R8.reuse, R90 ;  /* 0x0000005a088e7220 */ /* 0x040fe40000400000 */
[----:B------:R-:W-:Y:S02]  /*60a0*/  FMUL R143, R8, R91 ;  /* 0x0000005b088f7220 */ /* 0x000fe40000400000 */
[----:B------:R-:W-:-:S02]  /*60b0*/  FMUL R84, R104, R84 ;  /* 0x0000005468547220 */ /* 0x000fc40000400000 */
[----:B------:R-:W-:Y:S02]  /*60c0*/  FMUL R85, R104, R85 ;  /* 0x0000005568557220 */ /* 0x000fe40000400000 */
[C---:B------:R-:W-:Y:S02]  /*60d0*/  FMUL R86, R8.reuse, R86 ;  /* 0x0000005608567220 */ /* 0x040fe40000400000 */
[----:B------:R-:W-:Y:S01]  /*60e0*/  FMUL R87, R8, R87 ;  /* 0x0000005708577220 */ /* 0x000fe20000400000 */
[----:B------:R-:W-:Y:S01]  /*60f0*/  LOP3.LUT R112, R14, 0x20, RZ, 0x3c, !PT ;  /* 0x000000200e707812 */ /* 0x000fe200078e3cff */
[C---:B---3--:R-:W-:Y:S04]  /*6100*/  HMMA.16816.F32.BF16 R136, R100.reuse, R80, R136 ;  /* 0x000000506488723c */ /* 0x048fe80000041888 */
[----:B------:R-:W0:Y:S04]  /*6110*/  LDSM.16.M88.4 R96, [R112+0xc000] ;  /* 0x00c000007060783b */ /* 0x000e280000000200 */
[C---:B----4-:R-:W-:Y:S08]  /*6120*/  HMMA.16816.F32.BF16 R144, R100.reuse, R76, R144 ;  /* 0x0000004c6490723c */ /* 0x050ff00000041890 */
[C---:B-----5:R-:W-:Y:S08]  /*6130*/  HMMA.16816.F32.BF16 R140, R100.reuse, R68, R140 ;  /* 0x00000044648c723c */ /* 0x060ff0000004188c */
[----:B------:R-:W-:Y:S01]  /*6140*/  HMMA.16816.F32.BF16 R84, R100, R72, R84 ;  /* 0x000000486454723c */ /* 0x000fe20000041854 */
[----:B------:R-:W1:Y:S01]  /*6150*/  LDSM.16.M88.4 R100, [R112+0xc800] ;  /* 0x00c800007064783b */ /* 0x000e620000000200 */
[----:B------:R-:W-:-:S02]  /*6160*/  FMUL R88, R16, R116 ;  /* 0x0000007410587220 */ /* 0x000fc40000400000 */
[C---:B------:R-:W-:Y:S02]  /*6170*/  FMUL R89, R16.reuse, R117 ;  /* 0x0000007510597220 */ /* 0x040fe40000400000 */
[C---:B------:R-:W-:Y:S02]  /*6180*/  FMUL R90, R15.reuse, R118 ;  /* 0x000000760f5a7220 */ /* 0x040fe40000400000 */
[C---:B------:R-:W-:Y:S02]  /*6190*/  FMUL R91, R15.reuse, R119 ;  /* 0x000000770f5b7220 */ /* 0x040fe40000400000 */
[C---:B------:R-:W-:Y:S02]  /*61a0*/  FMUL R92, R16.reuse, R120 ;  /* 0x00000078105c7220 */ /* 0x040fe40000400000 */
[----:B------:R-:W-:Y:S02]  /*61b0*/  FMUL R93, R16, R121 ;  /* 0x00000079105d7220 */ /* 0x000fe40000400000 */
[----:B------:R-:W-:-:S02]  /*61c0*/  FMUL R94, R15, R122 ;  /* 0x0000007a0f5e7220 */ /* 0x000fc40000400000 */
[C---:B------:R-:W-:Y:S02]  /*61d0*/  FMUL R95, R15.reuse, R123 ;  /* 0x0000007b0f5f7220 */ /* 0x040fe40000400000 */
[C---:B------:R-:W-:Y:S02]  /*61e0*/  FMUL R104, R16.reuse, R124 ;  /* 0x0000007c10687220 */ /* 0x040fe40000400000 */
[C---:B------:R-:W-:Y:S02]  /*61f0*/  FMUL R105, R16.reuse, R125 ;  /* 0x0000007d10697220 */ /* 0x040fe40000400000 */
[C---:B------:R-:W-:Y:S02]  /*6200*/  FMUL R106, R15.reuse, R126 ;  /* 0x0000007e0f6a7220 */ /* 0x040fe40000400000 */
[----:B------:R-:W-:Y:S02]  /*6210*/  FMUL R107, R15, R127 ;  /* 0x0000007f0f6b7220 */ /* 0x000fe40000400000 */
[----:B------:R-:W-:-:S02]  /*6220*/  FMUL R128, R16, R128 ;  /* 0x0000008010807220 */ /* 0x000fc40000400000 */
[----:B------:R-:W-:Y:S02]  /*6230*/  FMUL R129, R16, R129 ;  /* 0x0000008110817220 */ /* 0x000fe40000400000 */
[C---:B------:R-:W-:Y:S02]  /*6240*/  FMUL R130, R15.reuse, R130 ;  /* 0x000000820f827220 */ /* 0x040fe40000400000 */
[----:B------:R-:W-:Y:S01]  /*6250*/  FMUL R131, R15, R131 ;  /* 0x000000830f837220 */ /* 0x000fe20000400000 */
[----:B------:R-:W-:Y:S01]  /*6260*/  HMMA.16816.F32.BF16 R88, R108, R80, R88 ;  /* 0x000000506c58723c */ /* 0x000fe20000041858 */
[----:B------:R-:W-:Y:S02]  /*6270*/  LOP3.LUT R132, R14, 0x40, RZ, 0x3c, !PT ;  /* 0x000000400e847812 */ /* 0x000fe400078e3cff */
[----:B------:R-:W-:-:S03]  /*6280*/  LOP3.LUT R133, R9, 0x40, RZ, 0x3c, !PT ;  /* 0x0000004009857812 */ /* 0x000fc600078e3cff */
[----:B------:R-:W-:Y:S02]  /*6290*/  LDSM.16.M88.4 R112, [R132+0xc000] ;  /* 0x00c000008470783b */ /* 0x000fe40000000200 */
[C---:B------:R-:W-:Y:S02]  /*62a0*/  HMMA.16816.F32.BF16 R92, R108.reuse, R76, R92 ;  /* 0x0000004c6c5c723c */ /* 0x040fe4000004185c */
[----:B------:R-:W2:Y:S04]  /*62b0*/  LDSM.16.M88.4 R116, [R133] ;  /* 0x000000008574783b */ /* 0x000ea80000000200 */
[----:B------:R-:W3:Y:S02]  /*62c0*/  LDSM.16.M88.4 R120, [R133+0x2000] ;  /* 0x002000008578783b */ /* 0x000ee40000000200 */
[C---:B------:R-:W-:Y:S02]  /*62d0*/  HMMA.16816.F32.BF16 R104, R108.reuse, R68, R104 ;  /* 0x000000446c68723c */ /* 0x040fe40000041868 */
[----:B------:R-:W4:Y:S06]  /*62e0*/  LDSM.16.M88.4 R124, [R133+0x4000] ;  /* 0x00400000857c783b */ /* 0x000f2c0000000200 */
[----:B------:R-:W-:Y:S01]  /*62f0*/  HMMA.16816.F32.BF16 R108, R108, R72, R128 ;  /* 0x000000486c6c723c */ /* 0x000fe20000041880 */
[----:B------:R-:W5:Y:S04]  /*6300*/  LDSM.16.M88.4 R128, [R133+0x6000] ;  /* 0x006000008580783b */ /* 0x000f680000000200 */
[----:B------:R-:W2:Y:S01]  /*6310*/  LDSM.16.M88.4 R132, [R132+0xc800] ;  /* 0x00c800008484783b */ /* 0x000ea20000000200 */
[----:B------:R-:W-:-:S02]  /*6320*/  LOP3.LUT R196, R14, 0x60, RZ, 0x3c, !PT ;  /* 0x000000600ec47812 */ /* 0x000fc400078e3cff */
[C---:B0-----:R-:W-:Y:S08]  /*6330*/  HMMA.16816.F32.BF16 R136, R96.reuse, R82, R136 ;  /* 0x000000526088723c */ /* 0x041ff00000041888 */
[C---:B------:R-:W-:Y:S08]  /*6340*/  HMMA.16816.F32.BF16 R144, R96.reuse, R78, R144 ;  /* 0x0000004e6090723c */ /* 0x040ff00000041890 */
[C---:B------:R-:W-:Y:S08]  /*6350*/  HMMA.16816.F32.BF16 R140, R96.reuse, R70, R140 ;  /* 0x00000046608c723c */ /* 0x040ff0000004188c */
[----:B------:R-:W-:Y:S08]  /*6360*/  HMMA.16816.F32.BF16 R84, R96, R74, R84 ;  /* 0x0000004a6054723c */ /* 0x000ff00000041854 */
[C---:B-1----:R-:W-:Y:S08]  /*6370*/  HMMA.16816.F32.BF16 R88, R100.reuse, R82, R88 ;  /* 0x000000526458723c */ /* 0x042ff00000041858 */
[C---:B------:R-:W-:Y:S08]  /*6380*/  HMMA.16816.F32.BF16 R92, R100.reuse, R78, R92 ;  /* 0x0000004e645c723c */ /* 0x040ff0000004185c */
[C---:B------:R-:W-:Y:S01]  /*6390*/  HMMA.16816.F32.BF16 R104, R100.reuse, R70, R104 ;  /* 0x000000466468723c */ /* 0x040fe20000041868 */
[----:B------:R-:W-:Y:S07]  /*63a0*/  LDSM.16.M88.4 R68, [R196+0xc800] ;  /* 0x00c80000c444783b */ /* 0x000fee0000000200 */
[----:B------:R-:W-:Y:S01]  /*63b0*/  HMMA.16816.F32.BF16 R108, R100, R74, R108 ;  /* 0x0000004a646c723c */ /* 0x000fe2000004186c */
[----:B------:R0:W1:Y:S04]  /*63c0*/  LDSM.16.M88.4 R72, [R196+0xc000] ;  /* 0x00c00000c448783b */ /* 0x0000680000000200 */
[----:B0-----:R-:W0:Y:S03]  /*63d0*/  S2R R196, SR_CTAID.X ;  /* 0x0000000000c47919 */ /* 0x001e260000002500 */
[C---:B--2---:R-:W-:Y:S08]  /*63e0*/  HMMA.16816.F32.BF16 R136, R112.reuse, R116, R136 ;  /* 0x000000747088723c */ /* 0x044ff00000041888 */
[C---:B---3--:R-:W-:Y:S08]  /*63f0*/  HMMA.16816.F32.BF16 R144, R112.reuse, R120, R144 ;  /* 0x000000787090723c */ /* 0x048ff00000041890 */
[C---:B----4-:R-:W-:Y:S08]  /*6400*/  HMMA.16816.F32.BF16 R140, R112.reuse, R124, R140 ;  /* 0x0000007c708c723c */ /* 0x050ff0000004188c */
[----:B-----5:R-:W-:Y:S01]  /*6410*/  HMMA.16816.F32.BF16 R84, R112, R128, R84 ;  /* 0x000000807054723c */ /* 0x020fe20000041854 */
[----:B0-----:R-:W-:-:S07]  /*6420*/  IMAD.SHL.U32 R196, R196, 0x20, RZ ;  /* 0x00000020c4c47824 */ /* 0x001fce00078e00ff */
[C---:B------:R-:W-:Y:S08]  /*6430*/  HMMA.16816.F32.BF16 R76, R132.reuse, R116, R88 ;  /* 0x00000074844c723c */ /* 0x040ff00000041858 */
[C---:B------:R-:W-:Y:S08]  /*6440*/  HMMA.16816.F32.BF16 R80, R132.reuse, R120, R92 ;  /* 0x000000788450723c */ /* 0x040ff0000004185c */
[C---:B------:R-:W-:Y:S08]  /*6450*/  HMMA.16816.F32.BF16 R104, R132.reuse, R124, R104 ;  /* 0x0000007c8468723c */ /* 0x040ff00000041868 */
[----:B------:R-:W-:Y:S01]  /*6460*/  HMMA.16816.F32.BF16 R108, R132, R128, R108 ;  /* 0x00000080846c723c */ /* 0x000fe2000004186c */
[----:B------:R-:W-:Y:S01]  /*6470*/  UIADD3 UR4, UR4, 0x40, URZ ;  /* 0x0000004004047890 */ /* 0x000fe2000fffe03f */
[----:B------:R-:W-:-:S05]  /*6480*/  IADD3 R196, R196, 0x20, RZ ;  /* 0x00000020c4c47810 */ /* 0x000fca0007ffe0ff */
[----:B------:R-:W-:Y:S01]  /*6490*/  ISETP.LE.AND P2, PT, R196, UR4, PT ;  /* 0x00000004c4007c0c */ /* 0x000fe2000bf43270 */
[----:B-1----:R-:W-:Y:S01]  /*64a0*/  HMMA.16816.F32.BF16 R96, R72, R118, R136 ;  /* 0x000000764860723c */ /* 0x002fe20000041888 */
[----:B------:R-:W-:-:S07]  /*64b0*/  FFMA R194, R8, R194, R165 ;  /* 0x000000c208c27223 */ /* 0x000fce00000000a5 */
[----:B------:R-:W-:Y:S01]  /*64c0*/  HMMA.16816.F32.BF16 R92, R72, R122, R144 ;  /* 0x0000007a485c723c */ /* 0x000fe20000041890 */
[----:B------:R-:W-:-:S07]  /*64d0*/  FFMA R193, R16, R193, R164 ;  /* 0x000000c110c17223 */ /* 0x000fce00000000a4 */
[----:B------:R-:W-:Y:S01]  /*64e0*/  HMMA.16816.F32.BF16 R88, R72, R126, R140 ;  /* 0x0000007e4858723c */ /* 0x000fe2000004188c */
[----:B------:R-:W-:-:S07]  /*64f0*/  FFMA R192, R15, R192, R17 ;  /* 0x000000c00fc07223 */ /* 0x000fce0000000011 */
[----:B------:R-:W-:Y:S01]  /*6500*/  HMMA.16816.F32.BF16 R84, R72, R130, R84 ;  /* 0x000000824854723c */ /* 0x000fe20000041854 */
[----:B------:R-:W-:Y:S01]  /*6510*/  IMAD.MOV.U32 R8, RZ, RZ, R3 ;  /* 0x000000ffff087224 */ /* 0x000fe200078e0003 */
[----:B------:R-:W-:-:S06]  /*6520*/  MOV R17, R5 ;  /* 0x0000000500117202 */ /* 0x000fcc0000000f00 */
[----:B------:R-:W-:Y:S01]  /*6530*/  HMMA.16816.F32.BF16 R116, R68, R118, R76 ;  /* 0x000000764474723c */ /* 0x000fe2000004184c */
[----:B------:R-:W-:-:S07]  /*6540*/  IMAD.MOV.U32 R16, RZ, RZ, R4 ;  /* 0x000000ffff107224 */ /* 0x000fce00078e0004 */
[----:B------:R-:W-:Y:S01]  /*6550*/  HMMA.16816.F32.BF16 R120, R68, R122, R80 ;  /* 0x0000007a4478723c */ /* 0x000fe20000041850 */
[----:B------:R-:W-:-:S07]  /*6560*/  IMAD.MOV.U32 R15, RZ, RZ, R6 ;  /* 0x000000ffff0f7224 */ /* 0x000fce00078e0006 */
[C---:B------:R-:W-:Y:S08]  /*6570*/  HMMA.16816.F32.BF16 R124, R68.reuse, R126, R104 ;  /* 0x0000007e447c723c */ /* 0x040ff00000041868 */
[----:B------:R-:W-:Y:S07]  /*6580*/  HMMA.16816.F32.BF16 R128, R68, R130, R108 ;  /* 0x000000824480723c */ /* 0x000fee000004186c */
[----:B------:R-:W-:-:S05]  /*6590*/  MOV R68, 0x40 ;  /* 0x0000004000447802 */ /* 0x000fca0000000f00 */
[C---:B------:R-:W-:Y:S02]  /*65a0*/  IMAD R7, R68.reuse, c[0x0][0x1a4], R7 ;  /* 0x0000690044077a24 */ /* 0x040fe400078e0207 */
[----:B------:R-:W-:Y:S01]  /*65b0*/  IMAD R13, R68, c[0x0][0x1b4], R13 ;  /* 0x00006d00440d7a24 */ /* 0x000fe200078e020d */
[----:B------:R-:W-:Y:S01]  /*65c0*/  @P2 CALL.REL.NOINC `(.L_x_0) ;  /* 0x0000001000002944 */ /* 0x000fe20003c00000 */
[----:B------:R-:W-:Y:S05]  /*65d0*/  BRA `(.L_x_9) ;  /* 0xffffcc8000007947 */ /* 0x000fea000383ffff */
.L_x_0:
[----:B------:R-:W0:Y:S01]  /*65e0*/  S2R R78, SR_CTAID.X ;  /* 0x00000000004e7919 */ /* 0x000e220000002500 */
[C---:B------:R-:W-:Y:S01]  /*65f0*/  FMUL R2, R195.reuse, 8388608 ;  /* 0x4b000000c3027820 */ /* 0x040fe20000400000 */
[----:B------:R-:W-:Y:S02]  /*6600*/  FSETP.GEU.AND P3, PT, R195, 1.175494350822287508e-38, PT ;  /* 0x00800000c300780b */ /* 0x000fe40003f6e000 */
[----:B------:R-:W1:Y:S01]  /*6610*/  S2R R100, SR_TID.X ;  /* 0x0000000000647919 */ /* 0x000e620000002100 */
[----:B------:R-:W-:Y:S02]  /*6620*/  FSETP.GEU.AND P4, PT, R194, 1.175494350822287508e-38, PT ;  /* 0x00800000c200780b */ /* 0x000fe40003f8e000 */
[----:B------:R-:W-:Y:S01]  /*6630*/  FSEL R47, R2, R195, !P3 ;  /* 0x000000c3022f7208 */ /* 0x000fe20005800000 */
[----:B------:R-:W2:Y:S01]  /*6640*/  S2R R68, SR_TID.X ;  /* 0x0000000000447919 */ /* 0x000ea20000002100 */
[----:B------:R-:W-:-:S02]  /*6650*/  FSETP.GEU.AND P5, PT, R193, 1.175494350822287508e-38, PT ;  /* 0x00800000c100780b */ /* 0x000fc40003fae000 */
[----:B------:R-:W-:Y:S01]  /*6660*/  IADD3 R2, R47, -0x3f3504f3, RZ ;  /* 0xc0cafb0d2f027810 */ /* 0x000fe20007ffe0ff */
[----:B------:R-:W3:Y:S01]  /*6670*/  S2R R80, SR_CTAID.Y ;  /* 0x0000000000507919 */ /* 0x000ee20000002600 */
[----:B------:R-:W-:Y:S02]  /*6680*/  FSETP.GEU.AND P6, PT, R192, 1.175494350822287508e-38, PT ;  /* 0x00800000c000780b */ /* 0x000fe40003fce000 */
[----:B------:R-:W-:Y:S01]  /*6690*/  LOP3.LUT R10, R2, 0xff800000, RZ, 0xc0, !PT ;  /* 0xff800000020a7812 */ /* 0x000fe200078ec0ff */
[----:B------:R-:W-:Y:S06]  /*66a0*/  BAR.SYNC.DEFER_BLOCKING 0x0 ;  /* 0x0000000000007b1d */ /* 0x000fec0000010000 */
[----:B------:R-:W-:Y:S01]  /*66b0*/  I2F R12, R10 ;  /* 0x0000000a000c7306 */ /* 0x000fe20000201400 */
[----:B0-----:R-:W-:-:S02]  /*66c0*/  IMAD.SHL.U32 R78, R78, 0x20, RZ ;  /* 0x000000204e4e7824 */ /* 0x001fc400078e00ff */
[----:B-1----:R-:W-:-:S03]  /*66d0*/  IMAD.SHL.U32 R11, R100, 0x10, RZ ;  /* 0x00000010640b7824 */ /* 0x002fc600078e00ff */
[--C-:B------:R-:W-:Y:S02]  /*66e0*/  LOP3.LUT R78, R78, 0x1f, R100.reuse, 0xf8, !PT ;  /* 0x0000001f4e4e7812 */ /* 0x100fe400078ef864 */
[----:B------:R-:W-:Y:S02]  /*66f0*/  SHF.R.U32.HI R16, RZ, 0x1, R100 ;  /* 0x00000001ff107819 */ /* 0x000fe40000011664 */
[----:B--2---:R-:W-:Y:S01]  /*6700*/  LOP3.LUT R70, R68, 0xe0, RZ, 0xc0, !PT ;  /* 0x000000e044467812 */ /* 0x004fe200078ec0ff */
[----:B------:R-:W-:Y:S01]  /*6710*/  IMAD R9, R78, c[0x0][0x1c4], RZ ;  /* 0x000071004e097a24 */ /* 0x000fe200078e02ff */
[----:B------:R-:W-:Y:S01]  /*6720*/  LOP3.LUT R69, R68, 0x3, RZ, 0xc0, !PT ;  /* 0x0000000344457812 */ /* 0x000fe200078ec0ff */
[----:B---3--:R-:W-:Y:S01]  /*6730*/  IMAD R8, R80, c[0x0][0x1c0], RZ ;  /* 0x0000700050087a24 */ /* 0x008fe200078e02ff */
[----:B------:R-:W-:Y:S01]  /*6740*/  LOP3.LUT R68, R68, 0xff, RZ, 0xc0, !PT ;  /* 0x000000ff44447812 */ /* 0x000fe200078ec0ff */
[----:B------:R-:W-:Y:S01]  /*6750*/  IMAD.SHL.U32 R7, R9, 0x2, RZ ;  /* 0x0000000209077824 */ /* 0x000fe200078e00ff */
[----:B------:R-:W-:Y:S01]  /*6760*/  LOP3.LUT R15, R11, 0x70, RZ, 0xc0, !PT ;  /* 0x000000700b0f7812 */ /* 0x000fe200078ec0ff */
[----:B------:R-:W-:Y:S01]  /*6770*/  IMAD.HI R11, R9, 0x2, RZ ;  /* 0x00000002090b7827 */ /* 0x000fe200078e02ff */
[----:B------:R-:W-:-:S02]  /*6780*/  SHF.L.U32 R0, R8, 0x1, RZ ;  /* 0x0000000108007819 */ /* 0x000fc400000006ff */
[----:B------:R-:W-:Y:S01]  /*6790*/  ISETP.GE.U32.AND P0, PT, R68, 0x20, PT ;  /* 0x000000204400780c */ /* 0x000fe20003f06070 */
[----:B------:R-:W-:Y:S01]  /*67a0*/  IMAD.HI R8, R8, 0x2, RZ ;  /* 0x0000000208087827 */ /* 0x000fe200078e02ff */
[----:B------:R-:W0:Y:S01]  /*67b0*/  S2R R68, SR_TID.X ;  /* 0x0000000000447919 */ /* 0x000e220000002100 */
[----:B------:R-:W-:Y:S02]  /*67c0*/  IADD3 R0, P1, P2, R7, c[0x0][0x178], R0 ;  /* 0x00005e0007007a10 */ /* 0x000fe40007a3e000 */
[----:B------:R-:W-:Y:S01]  /*67d0*/  FMUL R7, R194, 8388608 ;  /* 0x4b000000c2077820 */ /* 0x000fe20000400000 */
[----:B------:R-:W-:Y:S01]  /*67e0*/  LOP3.LUT R18, R16, 0xc, RZ, 0xc0, !PT ;  /* 0x0000000c10127812 */ /* 0x000fe200078ec0ff */
[----:B------:R-:W-:Y:S01]  /*67f0*/  IMAD R17, R69, 0x2, R70 ;  /* 0x0000000245117824 */ /* 0x000fe200078e0246 */
[----:B------:R-:W-:Y:S02]  /*6800*/  IADD3.X R8, R11, c[0x0][0x17c], R8, P1, P2 ;  /* 0x00005f000b087a10 */ /* 0x000fe40000fe4408 */
[----:B------:R-:W-:Y:S01]  /*6810*/  FSEL R50, R7, R194, !P4 ;  /* 0x000000c207327208 */ /* 0x000fe20006000000 */
[----:B------:R-:W-:Y:S01]  /*6820*/  FMUL R7, R193, 8388608 ;  /* 0x4b000000c1077820 */ /* 0x000fe20000400000 */
[----:B------:R-:W-:-:S02]  /*6830*/  FSETP.GT.AND P2, PT, |R192|, 8.50705917302346158658e+37, PT ;  /* 0x7e800000c000780b */ /* 0x000fc40003f44200 */
[----:B------:R-:W-:Y:S02]  /*6840*/  IADD3 R2, R50, -0x3f3504f3, RZ ;  /* 0xc0cafb0d32027810 */ /* 0x000fe40007ffe0ff */
[----:B------:R-:W-:Y:S01]  /*6850*/  FSEL R49, R7, R193, !P5 ;  /* 0x000000c107317208 */ /* 0x000fe20006800000 */
[----:B------:R-:W-:Y:S01]  /*6860*/  FMUL R7, R192, 8388608 ;  /* 0x4b000000c0077820 */ /* 0x000fe20000400000 */
[----:B------:R-:W-:Y:S02]  /*6870*/  LOP3.LUT R13, R2, 0xff800000, RZ, 0xc0, !PT ;  /* 0xff800000020d7812 */ /* 0x000fe400078ec0ff */
[----:B------:R-:W-:Y:S02]  /*6880*/  IADD3 R2, R49, -0x3f3504f3, RZ ;  /* 0xc0cafb0d31027810 */ /* 0x000fe40007ffe0ff */
[----:B------:R-:W-:Y:S01]  /*6890*/  LOP3.LUT R11, R100, 0xc, RZ, 0xc0, !PT ;  /* 0x0000000c640b7812 */ /* 0x000fe200078ec0ff */
[----:B------:R-:W1:Y:S01]  /*68a0*/  I2F R14, R13 ;  /* 0x0000000d000e7306 */ /* 0x000e620000201400 */
[----:B------:R-:W-:Y:S01]  /*68b0*/  LOP3.LUT R16, R2, 0xff800000, RZ, 0xc0, !PT ;  /* 0xff80000002107812 */ /* 0x000fe200078ec0ff */
[----:B------:R-:W-:Y:S01]  /*68c0*/  IMAD.IADD R2, R15, 0x1, R18 ;  /* 0x000000010f027824 */ /* 0x000fe200078e0212 */
[----:B------:R-:W-:Y:S01]  /*68d0*/  SHF.R.S32.HI R15, RZ, 0x4, R100 ;  /* 0x00000004ff0f7819 */ /* 0x000fe20000011464 */
[----:B------:R-:W-:Y:S01]  /*68e0*/  @P2 FMUL R131, R131, 0.25 ;  /* 0x3e80000083832820 */ /* 0x000fe20000400000 */
[----:B0-----:R-:W-:Y:S01]  /*68f0*/  LOP3.LUT R19, R68, 0x3f, RZ, 0xc0, !PT ;  /* 0x0000003f44137812 */ /* 0x001fe200078ec0ff */
[----:B------:R-:W-:Y:S01]  /*6900*/  @P2 FMUL R130, R130, 0.25 ;  /* 0x3e80000082822820 */ /* 0x000fe20000400000 */
[----:B------:R-:W-:Y:S01]  /*6910*/  FSEL R7, R7, R192, !P6 ;  /* 0x000000c007077208 */ /* 0x000fe20007000000 */
[----:B------:R-:W-:Y:S01]  /*6920*/  @P2 FMUL R127, R127, 0.25 ;  /* 0x3e8000007f7f2820 */ /* 0x000fe20000400000 */
[C---:B------:R-:W-:Y:S01]  /*6930*/  FSETP.GEU.AND P1, PT, |R192|.reuse, 1.175494350822287508e-38, PT ;  /* 0x00800000c000780b */ /* 0x040fe20003f2e200 */
[----:B------:R-:W-:Y:S01]  /*6940*/  @P2 FMUL R192, R192, 0.25 ;  /* 0x3e800000c0c02820 */ /* 0x000fe20000400000 */
[----:B------:R-:W-:Y:S01]  /*6950*/  SGXT R15, R15, 0x1 ;  /* 0x000000010f0f781a */ /* 0x000fe20000000200 */
[----:B------:R-:W-:Y:S01]  /*6960*/  @P2 FMUL R126, R126, 0.25 ;  /* 0x3e8000007e7e2820 */ /* 0x000fe20000400000 */
[----:B------:R-:W-:Y:S01]  /*6970*/  LEA R26, R11, R19, 0x7 ;  /* 0x000000130b1a7211 */ /* 0x000fe200078e38ff */
[----:B------:R-:W-:Y:S01]  /*6980*/  @P2 FMUL R123, R123, 0.25 ;  /* 0x3e8000007b7b2820 */ /* 0x000fe20000400000 */
[----:B------:R-:W-:Y:S01]  /*6990*/  IADD3 R9, R7, -0x3f3504f3, RZ ;  /* 0xc0cafb0d07097810 */ /* 0x000fe20007ffe0ff */
[----:B------:R-:W-:Y:S01]  /*69a0*/  @P2 FMUL R122, R122, 0.25 ;  /* 0x3e8000007a7a2820 */ /* 0x000fe20000400000 */
[----:B------:R-:W-:Y:S01]  /*69b0*/  LOP3.LUT R21, R68, 0xc0, RZ, 0xc0, !PT ;  /* 0x000000c044157812 */ /* 0x000fe200078ec0ff */
[----:B------:R-:W-:Y:S01]  /*69c0*/  IMAD.SHL.U32 R26, R26, 0x8, RZ ;  /* 0x000000081a1a7824 */ /* 0x000fe200078e00ff */
[----:B------:R-:W-:Y:S01]  /*69d0*/  LOP3.LUT R24, R15, 0x1020, RZ, 0xc0, !PT ;  /* 0x000010200f187812 */ /* 0x000fe200078ec0ff */
[----:B------:R-:W-:Y:S01]  /*69e0*/  @P2 FMUL R119, R119, 0.25 ;  /* 0x3e80000077772820 */ /* 0x000fe20000400000 */
[----:B------:R-:W-:Y:S01]  /*69f0*/  LOP3.LUT R20, R9, 0xff800000, RZ, 0xc0, !PT ;  /* 0xff80000009147812 */ /* 0x000fe200078ec0ff */
[----:B------:R-:W-:Y:S01]  /*6a00*/  @!P1 FMUL R192, R192, 16777216 ;  /* 0x4b800000c0c09820 */ /* 0x000fe20000400000 */
[----:B------:R-:W-:Y:S01]  /*6a10*/  SHF.R.U32.HI R9, RZ, 0x1, R21 ;  /* 0x00000001ff097819 */ /* 0x000fe20000011615 */
[----:B------:R-:W-:Y:S01]  /*6a20*/  IMAD R24, R11, 0x2, R24 ;  /* 0x000000020b187824 */ /* 0x000fe200078e0218 */
[----:B------:R-:W-:Y:S01]  /*6a30*/  FSEL R11, RZ, -23, P4 ;  /* 0xc1b80000ff0b7808 */ /* 0x000fe20002000000 */
[----:B------:R0:W2:Y:S01]  /*6a40*/  I2F R22, R20 ;  /* 0x0000001400167306 */ /* 0x0000a20000201400 */
[----:B------:R-:W-:Y:S01]  /*6a50*/  LOP3.LUT R48, R26, R9, RZ, 0x3c, !PT ;  /* 0x000000091a307212 */ /* 0x000fe200078e3cff */
[----:B------:R-:W-:Y:S01]  /*6a60*/  @P2 FMUL R118, R118, 0.25 ;  /* 0x3e80000076762820 */ /* 0x000fe20000400000 */
[----:B------:R-:W-:Y:S01]  /*6a70*/  FSEL R9, RZ, -23, P3 ;  /* 0xc1b80000ff097808 */ /* 0x000fe20001800000 */
[----:B-1----:R-:W-:Y:S01]  /*6a80*/  FFMA.FTZ R14, R14, 1.1920928955078125e-07, R11 ;  /* 0x340000000e0e7823 */ /* 0x002fe2000001000b */
[----:B------:R-:W-:Y:S01]  /*6a90*/  FSETP.GT.AND P3, PT, |R193|, 8.50705917302346158658e+37, PT ;  /* 0x7e800000c100780b */ /* 0x000fe20003f64200 */
[----:B------:R-:W-:Y:S01]  /*6aa0*/  IMAD.SHL.U32 R15, R17, 0x10, RZ ;  /* 0x00000010110f7824 */ /* 0x000fe200078e00ff */
[----:B------:R-:W-:Y:S01]  /*6ab0*/  FSETP.GEU.AND P4, PT, |R193|, 1.175494350822287508e-38, PT ;  /* 0x00800000c100780b */ /* 0x000fe20003f8e200 */
[----:B------:R-:W1:Y:S01]  /*6ac0*/  MUFU.RCP R11, R192 ;  /* 0x000000c0000b7308 */ /* 0x000e620000001000 */
[----:B------:R-:W-:Y:S01]  /*6ad0*/  FSEL R17, RZ, -23, P6 ;  /* 0xc1b80000ff117808 */ /* 0x000fe20003000000 */
[----:B------:R-:W-:Y:S01]  /*6ae0*/  @!P1 FMUL R131, R131, 16777216 ;  /* 0x4b80000083839820 */ /* 0x000fe20000400000 */
[----:B------:R-:W-:Y:S01]  /*6af0*/  FSETP.GT.AND P2, PT, |R195|, 8.50705917302346158658e+37, PT ;  /* 0x7e800000c300780b */ /* 0x000fe20003f44200 */
[----:B------:R-:W-:Y:S01]  /*6b00*/  @!P1 FMUL R130, R130, 16777216 ;  /* 0x4b80000082829820 */ /* 0x000fe20000400000 */
[----:B------:R-:W-:Y:S01]  /*6b10*/  LOP3.LUT R46, R24, R15, RZ, 0x3c, !PT ;  /* 0x0000000f182e7212 */ /* 0x000fe200078e3cff */
[----:B------:R-:W-:Y:S01]  /*6b20*/  @!P1 FMUL R127, R127, 16777216 ;  /* 0x4b8000007f7f9820 */ /* 0x000fe20000400000 */
[----:B------:R-:W-:Y:S01]  /*6b30*/  FSEL R15, RZ, -23, P5 ;  /* 0xc1b80000ff0f7808 */ /* 0x000fe20002800000 */
[----:B------:R-:W-:Y:S01]  /*6b40*/  @!P1 FMUL R126, R126, 16777216 ;  /* 0x4b8000007e7e9820 */ /* 0x000fe20000400000 */
[----:B------:R-:W3:Y:S01]  /*6b50*/  I2F R18, R16 ;  /* 0x0000001000127306 */ /* 0x000ee20000201400 */
[----:B------:R-:W-:Y:S01]  /*6b60*/  @P3 FMUL R193, R193, 0.25 ;  /* 0x3e800000c1c13820 */ /* 0x000fe20000400000 */
[----:B------:R-:W-:Y:S01]  /*6b70*/  FSETP.GEU.AND P5, PT, |R195|, 1.175494350822287508e-38, PT ;  /* 0x00800000c300780b */ /* 0x000fe20003fae200 */
[----:B------:R-:W-:Y:S01]  /*6b80*/  @!P1 FMUL R123, R123, 16777216 ;  /* 0x4b8000007b7b9820 */ /* 0x000fe20000400000 */
[----:B------:R-:W-:Y:S01]  /*6b90*/  IADD3 R10, R47, -R10, RZ ;  /* 0x8000000a2f0a7210 */ /* 0x000fe20007ffe0ff */
[----:B------:R-:W-:Y:S01]  /*6ba0*/  @!P1 FMUL R122, R122, 16777216 ;  /* 0x4b8000007a7a9820 */ /* 0x000fe20000400000 */
[----:B------:R-:W-:Y:S01]  /*6bb0*/  SHF.R.U32.HI R51, RZ, 0x5, R68 ;  /* 0x00000005ff337819 */ /* 0x000fe20000011644 */
[----:B------:R-:W-:Y:S01]  /*6bc0*/  @!P1 FMUL R119, R119, 16777216 ;  /* 0x4b80000077779820 */ /* 0x000fe20000400000 */
[----:B0-----:R-:W-:Y:S01]  /*6bd0*/  IADD3 R20, R7, -R20, RZ ;  /* 0x8000001407147210 */ /* 0x001fe20007ffe0ff */
[----:B------:R-:W-:Y:S01]  /*6be0*/  @!P1 FMUL R118, R118, 16777216 ;  /* 0x4b80000076769820 */ /* 0x000fe20000400000 */
[----:B------:R-:W-:Y:S01]  /*6bf0*/  FSETP.GT.AND P1, PT, |R194|, 8.50705917302346158658e+37, PT ;  /* 0x7e800000c200780b */ /* 0x000fe20003f24200 */
[----:B------:R-:W-:Y:S01]  /*6c00*/  @!P4 FMUL R193, R193, 16777216 ;  /* 0x4b800000c1c1c820 */ /* 0x000fe20000400000 */
[----:B------:R-:W-:Y:S01]  /*6c10*/  SGXT.U32 R51, R51, 0x3 ;  /* 0x000000033333781a */ /* 0x000fe20000000000 */
[----:B------:R-:W-:Y:S01]  /*6c20*/  FFMA.FTZ R9, R12, 1.1920928955078125e-07, R9 ;  /* 0x340000000c097823 */ /* 0x000fe20000010009 */
[----:B------:R-:W-:Y:S01]  /*6c30*/  ISETP.GE.U32.AND P6, PT, R50, 0x7f800000, PT ;  /* 0x7f8000003200780c */ /* 0x000fe20003fc6070 */
[----:B--2---:R-:W-:Y:S01]  /*6c40*/  FFMA.FTZ R22, R22, 1.1920928955078125e-07, R17 ;  /* 0x3400000016167823 */ /* 0x004fe20000010011 */
[----:B------:R-:W-:Y:S01]  /*6c50*/  LOP3.LUT R100, R100, 0x1c, RZ, 0xc0, !PT ;  /* 0x0000001c64647812 */ /* 0x000fe200078ec0ff */
[----:B-1----:R-:W-:-:S02]  /*6c60*/  FMUL R12, R11, R131 ;  /* 0x000000830b0c7220 */ /* 0x002fc40000400000 */
[C---:B------:R-:W-:Y:S02]  /*6c70*/  FMUL R17, R11.reuse, R130 ;  /* 0x000000820b117220 */ /* 0x040fe40000400000 */
[C---:B------:R-:W-:Y:S02]  /*6c80*/  FMUL R21, R11.reuse, R127 ;  /* 0x0000007f0b157220 */ /* 0x040fe40000400000 */
[C---:B------:R-:W-:Y:S02]  /*6c90*/  FMUL R24, R11.reuse, R126 ;  /* 0x0000007e0b187220 */ /* 0x040fe40000400000 */
[C---:B------:R-:W-:Y:S02]  /*6ca0*/  FMUL R25, R11.reuse, R123 ;  /* 0x0000007b0b197220 */ /* 0x040fe40000400000 */
[C---:B------:R-:W-:Y:S02]  /*6cb0*/  FMUL R27, R11.reuse, R122 ;  /* 0x0000007a0b1b7220 */ /* 0x040fe40000400000 */
[----:B------:R-:W-:-:S02]  /*6cc0*/  FMUL R30, R11, R119 ;  /* 0x000000770b1e7220 */ /* 0x000fc40000400000 */
[----:B------:R-:W-:Y:S02]  /*6cd0*/  FMUL R32, R11, R118 ;  /* 0x000000760b207220 */ /* 0x000fe40000400000 */
[----:B------:R-:W0:Y:S01]  /*6ce0*/  MUFU.RCP R11, R193 ;  /* 0x000000c1000b7308 */ /* 0x000e220000001000 */
[----:B------:R-:W-:Y:S01]  /*6cf0*/  @P3 FMUL R129, R129, 0.25 ;  /* 0x3e80000081813820 */ /* 0x000fe20000400000 */
[----:B------:R-:W-:Y:S01]  /*6d00*/  F2FP.BF16.PACK_AB R30, R25, R30 ;  /* 0x0000001e191e723e */ /* 0x000fe200000010ff */
[----:B------:R-:W-:Y:S01]  /*6d10*/  @P3 FMUL R128, R128, 0.25 ;  /* 0x3e80000080803820 */ /* 0x000fe20000400000 */
[----:B------:R-:W-:Y:S01]  /*6d20*/  F2FP.BF16.PACK_AB R32, R27, R32 ;  /* 0x000000201b20723e */ /* 0x000fe200000010ff */
[----:B------:R-:W-:Y:S02]  /*6d30*/  @P3 FMUL R125, R125, 0.25 ;  /* 0x3e8000007d7d3820 */ /* 0x000fe40000400000 */
[----:B------:R-:W-:Y:S02]  /*6d40*/  @P3 FMUL R124, R124, 0.25 ;  /* 0x3e8000007c7c3820 */ /* 0x000fe40000400000 */
[----:B------:R-:W-:-:S02]  /*6d50*/  @P3 FMUL R121, R121, 0.25 ;  /* 0x3e80000079793820 */ /* 0x000fc40000400000 */
[----:B------:R-:W-:Y:S02]  /*6d60*/  @P3 FMUL R120, R120, 0.25 ;  /* 0x3e80000078783820 */ /* 0x000fe40000400000 */
[----:B------:R-:W-:Y:S02]  /*6d70*/  @P3 FMUL R117, R117, 0.25 ;  /* 0x3e80000075753820 */ /* 0x000fe40000400000 */
[----:B------:R-:W-:Y:S01]  /*6d80*/  @P3 FMUL R116, R116, 0.25 ;  /* 0x3e80000074743820 */ /* 0x000fe20000400000 */
[----:B------:R-:W-:Y:S01]  /*6d90*/  FSETP.GEU.AND P3, PT, |R194|, 1.175494350822287508e-38, PT ;  /* 0x00800000c200780b */ /* 0x000fe20003f6e200 */
[----:B------:R-:W-:Y:S02]  /*6da0*/  @P2 FMUL R195, R195, 0.25 ;  /* 0x3e800000c3c32820 */ /* 0x000fe40000400000 */
[----:B------:R-:W-:Y:S02]  /*6db0*/  @!P4 FMUL R129, R129, 16777216 ;  /* 0x4b8000008181c820 */ /* 0x000fe40000400000 */
[----:B------:R-:W-:-:S02]  /*6dc0*/  @!P4 FMUL R128, R128, 16777216 ;  /* 0x4b8000008080c820 */ /* 0x000fc40000400000 */
[----:B------:R-:W-:Y:S02]  /*6dd0*/  @!P4 FMUL R125, R125, 16777216 ;  /* 0x4b8000007d7dc820 */ /* 0x000fe40000400000 */
[----:B------:R-:W-:Y:S02]  /*6de0*/  @!P4 FMUL R124, R124, 16777216 ;  /* 0x4b8000007c7cc820 */ /* 0x000fe40000400000 */
[----:B------:R-:W-:Y:S02]  /*6df0*/  @!P4 FMUL R121, R121, 16777216 ;  /* 0x4b8000007979c820 */ /* 0x000fe40000400000 */
[----:B------:R-:W-:Y:S02]  /*6e00*/  @!P4 FMUL R120, R120, 16777216 ;  /* 0x4b8000007878c820 */ /* 0x000fe40000400000 */
[----:B------:R-:W-:Y:S02]  /*6e10*/  @!P4 FMUL R117, R117, 16777216 ;  /* 0x4b8000007575c820 */ /* 0x000fe40000400000 */
[----:B------:R-:W-:Y:S01]  /*6e20*/  @!P4 FMUL R116, R116, 16777216 ;  /* 0x4b8000007474c820 */ /* 0x000fe20000400000 */
[----:B------:R-:W-:Y:S01]  /*6e30*/  ISETP.GE.U32.AND P4, PT, R49, 0x7f800000, PT ;  /* 0x7f8000003100780c */ /* 0x000fe20003f86070 */
[----:B------:R-:W-:-:S02]  /*6e40*/  @!P5 FMUL R195, R195, 16777216 ;  /* 0x4b800000c3c3d820 */ /* 0x000fc40000400000 */
[----:B---3--:R-:W-:Y:S02]  /*6e50*/  FFMA.FTZ R15, R18, 1.1920928955078125e-07, R15 ;  /* 0x34000000120f7823 */ /* 0x008fe4000001000f */
[C---:B0-----:R-:W-:Y:S02]  /*6e60*/  FMUL R18, R11.reuse, R129 ;  /* 0x000000810b127220 */ /* 0x041fe40000400000 */
[C---:B------:R-:W-:Y:S02]  /*6e70*/  FMUL R19, R11.reuse, R128 ;  /* 0x000000800b137220 */ /* 0x040fe40000400000 */
[C---:B------:R-:W-:Y:S02]  /*6e80*/  FMUL R23, R11.reuse, R125 ;  /* 0x0000007d0b177220 */ /* 0x040fe40000400000 */
[C---:B------:R-:W-:Y:S02]  /*6e90*/  FMUL R26, R11.reuse, R124 ;  /* 0x0000007c0b1a7220 */ /* 0x040fe40000400000 */
[----:B------:R-:W-:-:S02]  /*6ea0*/  FMUL R28, R11, R121 ;  /* 0x000000790b1c7220 */ /* 0x000fc40000400000 */
[----:B------:R-:W-:Y:S01]  /*6eb0*/  FMUL R29, R11, R120 ;  /* 0x000000780b1d7220 */ /* 0x000fe20000400000 */
[----:B------:R-:W-:Y:S01]  /*6ec0*/  F2FP.BF16.PACK_AB R45, R19, R26 ;  /* 0x0000001a132d723e */ /* 0x000fe200000010ff */
[C---:B------:R-:W-:Y:S02]  /*6ed0*/  FMUL R31, R11.reuse, R117 ;  /* 0x000000750b1f7220 */ /* 0x040fe40000400000 */
[----:B------:R-:W-:Y:S02]  /*6ee0*/  FMUL R34, R11, R116 ;  /* 0x000000740b227220 */ /* 0x000fe40000400000 */
[----:B------:R-:W0:Y:S01]  /*6ef0*/  MUFU.RCP R11, R195 ;  /* 0x000000c3000b7308 */ /* 0x000e220000001000 */
[----:B------:R-:W-:Y:S01]  /*6f00*/  @P2 FMUL R85, R85, 0.25 ;  /* 0x3e80000055552820 */ /* 0x000fe20000400000 */
[----:B------:R-:W-:Y:S01]  /*6f10*/  F2FP.BF16.PACK_AB R28, R28, R31 ;  /* 0x0000001f1c1c723e */ /* 0x000fe200000010ff */
[----:B------:R-:W-:Y:S01]  /*6f20*/  @P2 FMUL R84, R84, 0.25 ;  /* 0x3e80000054542820 */ /* 0x000fe20000400000 */
[----:B------:R-:W-:Y:S01]  /*6f30*/  F2FP.BF16.PACK_AB R44, R29, R34 ;  /* 0x000000221d2c723e */ /* 0x000fe200000010ff */
[----:B------:R-:W-:Y:S01]  /*6f40*/  @P2 FMUL R89, R89, 0.25 ;  /* 0x3e80000059592820 */ /* 0x000fe20000400000 */
[----:B------:R-:W-:Y:S01]  /*6f50*/  F2FP.BF16.PACK_AB R31, R12, R21 ;  /* 0x000000150c1f723e */ /* 0x000fe200000010ff */
[----:B------:R-:W-:-:S02]  /*6f60*/  @P2 FMUL R88, R88, 0.25 ;  /* 0x3e80000058582820 */ /* 0x000fc40000400000 */
[----:B------:R-:W-:Y:S01]  /*6f70*/  @P2 FMUL R93, R93, 0.25 ;  /* 0x3e8000005d5d2820 */ /* 0x000fe20000400000 */
[----:B------:R-:W-:Y:S01]  /*6f80*/  STS.64 [R46+0x80], R44 ;  /* 0x0000802c2e007388 */ /* 0x000fe20000000a00 */
[----:B------:R-:W-:Y:S02]  /*6f90*/  @P2 FMUL R92, R92, 0.25 ;  /* 0x3e8000005c5c2820 */ /* 0x000fe40000400000 */
[----:B------:R-:W-:Y:S02]  /*6fa0*/  @P2 FMUL R97, R97, 0.25 ;  /* 0x3e80000061612820 */ /* 0x000fe40000400000 */
[----:B------:R-:W-:Y:S01]  /*6fb0*/  @P2 FMUL R96, R96, 0.25 ;  /* 0x3e80000060602820 */ /* 0x000fe20000400000 */
[----:B------:R-:W-:Y:S01]  /*6fc0*/  FSETP.NEU.AND P2, PT, R50, RZ, PT ;  /* 0x000000ff3200720b */ /* 0x000fe20003f4d000 */
[----:B------:R-:W-:Y:S02]  /*6fd0*/  @P1 FMUL R194, R194, 0.25 ;  /* 0x3e800000c2c21820 */ /* 0x000fe40000400000 */
[----:B------:R-:W-:-:S02]  /*6fe0*/  @!P5 FMUL R85, R85, 16777216 ;  /* 0x4b8000005555d820 */ /* 0x000fc40000400000 */
[----:B------:R-:W-:Y:S02]  /*6ff0*/  @!P5 FMUL R84, R84, 16777216 ;  /* 0x4b8000005454d820 */ /* 0x000fe40000400000 */
[----:B------:R-:W-:Y:S02]  /*7000*/  @!P5 FMUL R89, R89, 16777216 ;  /* 0x4b8000005959d820 */ /* 0x000fe40000400000 */
[----:B------:R-:W-:Y:S02]  /*7010*/  @!P5 FMUL R88, R88, 16777216 ;  /* 0x4b8000005858d820 */ /* 0x000fe40000400000 */
[----:B------:R-:W-:Y:S02]  /*7020*/  @!P5 FMUL R93, R93, 16777216 ;  /* 0x4b8000005d5dd820 */ /* 0x000fe40000400000 */
[----:B------:R-:W-:Y:S02]  /*7030*/  @!P5 FMUL R92, R92, 16777216 ;  /* 0x4b8000005c5cd820 */ /* 0x000fe40000400000 */
[----:B------:R-:W-:-:S02]  /*7040*/  @!P5 FMUL R97, R97, 16777216 ;  /* 0x4b8000006161d820 */ /* 0x000fc40000400000 */
[----:B------:R-:W-:Y:S01]  /*7050*/  @!P5 FMUL R96, R96, 16777216 ;  /* 0x4b8000006060d820 */ /* 0x000fe20000400000 */
[----:B------:R-:W-:Y:S01]  /*7060*/  ISETP.GE.U32.AND P5, PT, R7, 0x7f800000, PT ;  /* 0x7f8000000700780c */ /* 0x000fe20003fa6070 */
[----:B------:R-:W-:Y:S02]  /*7070*/  @!P3 FMUL R194, R194, 16777216 ;  /* 0x4b800000c2c2b820 */ /* 0x000fe40000400000 */
[C---:B0-----:R-:W-:Y:S02]  /*7080*/  FMUL R33, R11.reuse, R85 ;  /* 0x000000550b217220 */ /* 0x041fe40000400000 */
[C---:B------:R-:W-:Y:S02]  /*7090*/  FMUL R35, R11.reuse, R84 ;  /* 0x000000540b237220 */ /* 0x040fe40000400000 */
[C---:B------:R-:W-:Y:S02]  /*70a0*/  FMUL R36, R11.reuse, R89 ;  /* 0x000000590b247220 */ /* 0x040fe40000400000 */
[----:B------:R-:W-:-:S02]  /*70b0*/  FMUL R38, R11, R88 ;  /* 0x000000580b267220 */ /* 0x000fc40000400000 */
[----:B------:R-:W-:Y:S01]  /*70c0*/  FMUL R39, R11, R92 ;  /* 0x0000005c0b277220 */ /* 0x000fe20000400000 */
[----:B------:R-:W-:Y:S01]  /*70d0*/  F2FP.BF16.PACK_AB R41, R33, R36 ;  /* 0x000000242129723e */ /* 0x000fe200000010ff */
[----:B------:R-:W-:Y:S01]  /*70e0*/  FMUL R42, R11, R96 ;  /* 0x000000600b2a7220 */ /* 0x000fe20000400000 */
[----:B------:R-:W-:Y:S01]  /*70f0*/  F2FP.BF16.PACK_AB R43, R35, R38 ;  /* 0x00000026232b723e */ /* 0x000fe200000010ff */
[C---:B------:R-:W-:Y:S02]  /*7100*/  FMUL R37, R11.reuse, R93 ;  /* 0x0000005d0b257220 */ /* 0x040fe40000400000 */
[----:B------:R-:W-:Y:S01]  /*7110*/  FMUL R40, R11, R97 ;  /* 0x000000610b287220 */ /* 0x000fe20000400000 */
[----:B------:R-:W-:Y:S01]  /*7120*/  F2FP.BF16.PACK_AB R42, R39, R42 ;  /* 0x0000002a272a723e */ /* 0x000fe200000010ff */
[----:B------:R-:W0:Y:S01]  /*7130*/  MUFU.RCP R11, R194 ;  /* 0x000000c2000b7308 */ /* 0x000e220000001000 */
[----:B------:R-:W-:Y:S02]  /*7140*/  @P1 FMUL R87, R87, 0.25 ;  /* 0x3e80000057571820 */ /* 0x000fe40000400000 */
[----:B------:R-:W-:Y:S01]  /*7150*/  @P1 FMUL R91, R91, 0.25 ;  /* 0x3e8000005b5b1820 */ /* 0x000fe20000400000 */
[----:B------:R-:W-:Y:S01]  /*7160*/  F2FP.BF16.PACK_AB R40, R37, R40 ;  /* 0x000000282528723e */ /* 0x000fe200000010ff */
[----:B------:R-:W-:Y:S01]  /*7170*/  @!P3 FMUL R87, R87, 16777216 ;  /* 0x4b8000005757b820 */ /* 0x000fe20000400000 */
[----:B------:R-:W-:Y:S01]  /*7180*/  STS.64 [R46], R42 ;  /* 0x0000002a2e007388 */ /* 0x000fe20000000a00 */
[----:B------:R-:W-:-:S02]  /*7190*/  @!P3 FMUL R91, R91, 16777216 ;  /* 0x4b8000005b5bb820 */ /* 0x000fc40000400000 */
[----:B------:R-:W-:Y:S01]  /*71a0*/  @P1 FMUL R86, R86, 0.25 ;  /* 0x3e80000056561820 */ /* 0x000fe20000400000 */
[----:B------:R-:W-:Y:S01]  /*71b0*/  STS.64 [R46+0x100], R40 ;  /* 0x000100282e007388 */ /* 0x000fe20000000a00 */
[----:B------:R-:W-:Y:S02]  /*71c0*/  @P1 FMUL R90, R90, 0.25 ;  /* 0x3e8000005a5a1820 */ /* 0x000fe40000400000 */
[----:B------:R-:W-:Y:S02]  /*71d0*/  @P1 FMUL R95, R95, 0.25 ;  /* 0x3e8000005f5f1820 */ /* 0x000fe40000400000 */
[----:B------:R-:W-:Y:S02]  /*71e0*/  @P1 FMUL R94, R94, 0.25 ;  /* 0x3e8000005e5e1820 */ /* 0x000fe40000400000 */
[C---:B0-----:R-:W-:Y:S02]  /*71f0*/  FMUL R19, R11.reuse, R87 ;  /* 0x000000570b137220 */ /* 0x041fe40000400000 */
[----:B------:R-:W-:-:S02]  /*7200*/  FMUL R34, R11, R91 ;  /* 0x0000005b0b227220 */ /* 0x000fc40000400000 */
[----:B------:R-:W-:Y:S02]  /*7210*/  @P1 FMUL R99, R99, 0.25 ;  /* 0x3e80000063631820 */ /* 0x000fe40000400000 */
[----:B------:R-:W-:Y:S01]  /*7220*/  @P1 FMUL R98, R98, 0.25 ;  /* 0x3e80000062621820 */ /* 0x000fe20000400000 */
[----:B------:R-:W-:Y:S01]  /*7230*/  F2FP.BF16.PACK_AB R37, R19, R34 ;  /* 0x000000221325723e */ /* 0x000fe200000010ff */
[----:B------:R-:W-:Y:S01]  /*7240*/  @!P3 FMUL R86, R86, 16777216 ;  /* 0x4b8000005656b820 */ /* 0x000fe20000400000 */
[----:B------:R-:W-:Y:S01]  /*7250*/  ISETP.GE.U32.AND P1, PT, R47, 0x7f800000, PT ;  /* 0x7f8000002f00780c */ /* 0x000fe20003f26070 */
[----:B------:R-:W-:Y:S02]  /*7260*/  @!P3 FMUL R90, R90, 16777216 ;  /* 0x4b8000005a5ab820 */ /* 0x000fe40000400000 */
[----:B------:R-:W-:Y:S02]  /*7270*/  @!P3 FMUL R95, R95, 16777216 ;  /* 0x4b8000005f5fb820 */ /* 0x000fe40000400000 */
[----:B------:R-:W-:-:S02]  /*7280*/  @!P3 FMUL R94, R94, 16777216 ;  /* 0x4b8000005e5eb820 */ /* 0x000fc40000400000 */
[----:B------:R-:W-:Y:S02]  /*7290*/  @!P3 FMUL R99, R99, 16777216 ;  /* 0x4b8000006363b820 */ /* 0x000fe40000400000 */
[----:B------:R-:W-:Y:S01]  /*72a0*/  @!P3 FMUL R98, R98, 16777216 ;  /* 0x4b8000006262b820 */ /* 0x000fe20000400000 */
[----:B------:R-:W-:Y:S01]  /*72b0*/  FSETP.NEU.AND P3, PT, R47, RZ, PT ;  /* 0x000000ff2f00720b */ /* 0x000fe20003f6d000 */
[----:B------:R-:W-:Y:S02]  /*72c0*/  IMAD.MOV.U32 R19, RZ, RZ, 0x3dc6b27f ;  /* 0x3dc6b27fff137424 */ /* 0x000fe400078e00ff */
[----:B------:R-:W-:Y:S02]  /*72d0*/  FADD R10, R10, -1 ;  /* 0xbf8000000a0a7421 */ /* 0x000fe40000000000 */
[C---:B------:R-:W-:Y:S02]  /*72e0*/  FMUL R26, R11.reuse, R86 ;  /* 0x000000560b1a7220 */ /* 0x040fe40000400000 */
[----:B------:R-:W-:-:S02]  /*72f0*/  FMUL R29, R11, R90 ;  /* 0x0000005a0b1d7220 */ /* 0x000fc40000400000 */
[C---:B------:R-:W-:Y:S02]  /*7300*/  FMUL R33, R11.reuse, R95 ;  /* 0x0000005f0b217220 */ /* 0x040fe40000400000 */
[C---:B------:R-:W-:Y:S01]  /*7310*/  FMUL R35, R11.reuse, R94 ;  /* 0x0000005e0b237220 */ /* 0x040fe20000400000 */
[----:B------:R-:W-:Y:S01]  /*7320*/  F2FP.BF16.PACK_AB R39, R26, R29 ;  /* 0x0000001d1a27723e */ /* 0x000fe200000010ff */
[C---:B------:R-:W-:Y:S01]  /*7330*/  FMUL R36, R11.reuse, R99 ;  /* 0x000000630b247220 */ /* 0x040fe20000400000 */
[----:B------:R-:W-:Y:S01]  /*7340*/  F2FP.BF16.PACK_AB R29, R18, R23 ;  /* 0x00000017121d723e */ /* 0x000fe200000010ff */
[----:B------:R-:W-:Y:S01]  /*7350*/  FMUL R38, R11, R98 ;  /* 0x000000620b267220 */ /* 0x000fe20000400000 */
[----:B------:R-:W-:Y:S01]  /*7360*/  LOP3.LUT R18, R46, 0x40, RZ, 0x3c, !PT ;  /* 0x000000402e127812 */ /* 0x000fe200078e3cff */
[C---:B------:R-:W-:Y:S01]  /*7370*/  FFMA.FTZ R11, R10.reuse, R19, -0.16845393180847167969 ;  /* 0xbe2c7f300a0b7423 */ /* 0x040fe20000010013 */
[----:B------:R-:W-:Y:S01]  /*7380*/  F2FP.BF16.PACK_AB R36, R33, R36 ;  /* 0x000000242124723e */ /* 0x000fe200000010ff */
[----:B------:R-:W-:Y:S01]  /*7390*/  IMAD.IADD R16, R49, 0x1, -R16 ;  /* 0x0000000131107824 */ /* 0x000fe200078e0a10 */
[----:B------:R-:W-:Y:S01]  /*73a0*/  F2FP.BF16.PACK_AB R33, R17, R24 ;  /* 0x000000181121723e */ /* 0x000fe200000010ff */
[----:B------:R-:W-:Y:S01]  /*73b0*/  FFMA.FTZ R11, R10, R11, 0.1716887056827545166 ;  /* 0x3e2fcf2a0a0b7423 */ /* 0x000fe2000001000b */
[----:B------:R0:W-:Y:S01]  /*73c0*/  STS.64 [R46+0x180], R28 ;  /* 0x0001801c2e007388 */ /* 0x0001e20000000a00 */
[----:B------:R-:W-:Y:S01]  /*73d0*/  FADD R16, R16, -1 ;  /* 0xbf80000010107421 */ /* 0x000fe20000000000 */
[----:B------:R-:W-:Y:S01]  /*73e0*/  F2FP.BF16.PACK_AB R38, R35, R38 ;  /* 0x000000262326723e */ /* 0x000fe200000010ff */
[----:B------:R-:W-:Y:S01]  /*73f0*/  FFMA.FTZ R11, R10, R11, -0.17900948226451873779 ;  /* 0xbe374e430a0b7423 */ /* 0x000fe2000001000b */
[----:B------:R1:W-:Y:S01]  /*7400*/  STS.64 [R18+0x2180], R30 ;  /* 0x0021801e12007388 */ /* 0x0003e20000000a00 */
[----:B------:R-:W-:-:S02]  /*7410*/  FFMA.FTZ R17, R16, R19, -0.16845393180847167969 ;  /* 0xbe2c7f3010117423 */ /* 0x000fc40000010013 */
[----:B------:R-:W-:Y:S01]  /*7420*/  FFMA.FTZ R11, R10, R11, 0.20512372255325317383 ;  /* 0x3e520bf40a0b7423 */ /* 0x000fe2000001000b */
[----:B------:R2:W-:Y:S01]  /*7430*/  STS.64 [R18+0x2080], R32 ;  /* 0x0020802012007388 */ /* 0x0005e20000000a00 */
[----:B------:R-:W-:Y:S02]  /*7440*/  FFMA.FTZ R17, R16, R17, 0.1716887056827545166 ;  /* 0x3e2fcf2a10117423 */ /* 0x000fe40000010011 */
[----:B------:R-:W-:Y:S01]  /*7450*/  FFMA.FTZ R11, R10, R11, -0.24046532809734344482 ;  /* 0xbe763c8b0a0b7423 */ /* 0x000fe2000001000b */
[----:B------:R3:W-:Y:S01]  /*7460*/  STS.64 [R18+0x2100], R36 ;  /* 0x0021002412007388 */ /* 0x0007e20000000a00 */
[----:B------:R-:W-:Y:S02]  /*7470*/  FFMA.FTZ R17, R16, R17, -0.17900948226451873779 ;  /* 0xbe374e4310117423 */ /* 0x000fe40000010011 */
[----:B------:R-:W-:Y:S01]  /*7480*/  FFMA.FTZ R11, R10, R11, 0.28857114911079406738 ;  /* 0x3e93bf990a0b7423 */ /* 0x000fe2000001000b */
[----:B------:R4:W-:Y:S01]  /*7490*/  STS.64 [R18+0x2000], R38 ;  /* 0x0020002612007388 */ /* 0x0009e20000000a00 */
[----:B------:R-:W-:-:S02]  /*74a0*/  FFMA.FTZ R17, R16, R17, 0.20512372255325317383 ;  /* 0x3e520bf410117423 */ /* 0x000fc40000010011 */
[----:B------:R-:W-:Y:S01]  /*74b0*/  FFMA.FTZ R11, R10, R11, -0.36067417263984680176 ;  /* 0xbeb8aa490a0b7423 */ /* 0x000fe2000001000b */
[----:B------:R-:W-:Y:S01]  /*74c0*/  BAR.SYNC.DEFER_BLOCKING 0x0 ;  /* 0x0000000000007b1d */ /* 0x000fe20000010000 */
[----:B------:R-:W-:Y:S02]  /*74d0*/  FFMA.FTZ R17, R16, R17, -0.24046532809734344482 ;  /* 0xbe763c8b10117423 */ /* 0x000fe40000010011 */
[----:B------:R-:W-:Y:S02]  /*74e0*/  FFMA.FTZ R11, R10, R11, 0.48089820146560668945 ;  /* 0x3ef6384a0a0b7423 */ /* 0x000fe4000001000b */
[----:B------:R-:W-:Y:S02]  /*74f0*/  FFMA.FTZ R17, R16, R17, 0.28857114911079406738 ;  /* 0x3e93bf9910117423 */ /* 0x000fe40000010011 */
[----:B------:R-:W-:Y:S02]  /*7500*/  FFMA.FTZ R11, R10, R11, -0.72134751081466674805 ;  /* 0xbf38aa3b0a0b7423 */ /* 0x000fe4000001000b */
[----:B------:R-:W-:-:S02]  /*7510*/  FFMA.FTZ R17, R16, R17, -0.36067417263984680176 ;  /* 0xbeb8aa4910117423 */ /* 0x000fc40000010011 */
[----:B------:R-:W-:Y:S02]  /*7520*/  FMUL R11, R10, R11 ;  /* 0x0000000b0a0b7220 */ /* 0x000fe40000400000 */
[----:B------:R-:W-:Y:S02]  /*7530*/  FFMA.FTZ R17, R16, R17, 0.48089820146560668945 ;  /* 0x3ef6384a10117423 */ /* 0x000fe40000010011 */
[C---:B------:R-:W-:Y:S02]  /*7540*/  FMUL R11, R10.reuse, R11 ;  /* 0x0000000b0a0b7220 */ /* 0x040fe40000400000 */
[----:B------:R-:W-:Y:S02]  /*7550*/  IMAD.MOV.U32 R68, RZ, RZ, c[0x0][0x1c8] ;  /* 0x00007200ff447624 */ /* 0x000fe400078e00ff */
[----:B------:R-:W-:Y:S02]  /*7560*/  FFMA.FTZ R10, R10, 1.4426950216293334961, R11 ;  /* 0x3fb8aa3b0a0a7823 */ /* 0x000fe4000001000b */
[----:B------:R-:W-:-:S02]  /*7570*/  IMAD R11, R51, c[0x0][0x1c8], RZ ;  /* 0x00007200330b7a24 */ /* 0x000fc400078e02ff */
[----:B------:R-:W-:Y:S01]  /*7580*/  FFMA.FTZ R17, R16, R17, -0.72134751081466674805 ;  /* 0xbf38aa3b10117423 */ /* 0x000fe20000010011 */
[----:B------:R-:W5:Y:S01]  /*7590*/  LDS.64 R82, [R48] ;  /* 0x0000000030527984 */ /* 0x000f620000000a00 */
[----:B------:R-:W-:Y:S02]  /*75a0*/  IMAD R21, R68, 0x8, R11 ;  /* 0x0000000844157824 */ /* 0x000fe400078e020b */
[----:B------:R-:W-:Y:S01]  /*75b0*/  FMUL R17, R16, R17 ;  /* 0x0000001110117220 */ /* 0x000fe20000400000 */
[----:B------:R-:W3:Y:S01]  /*75c0*/  LDS.64 R84, [R48+0x200] ;  /* 0x0002000030547984 */ /* 0x000ee20000000a00 */
[----:B------:R-:W-:Y:S02]  /*75d0*/  IMAD R23, R68, 0x8, R21 ;  /* 0x0000000844177824 */ /* 0x000fe400078e0215 */
[----:B------:R-:W-:Y:S01]  /*75e0*/  FMUL R17, R16, R17 ;  /* 0x0000001110117220 */ /* 0x000fe20000400000 */
[----:B------:R-:W4:Y:S01]  /*75f0*/  LDS.64 R86, [R48+0x400] ;  /* 0x0004000030567984 */ /* 0x000f220000000a00 */
[----:B------:R-:W-:-:S02]  /*7600*/  IMAD.IADD R13, R50, 0x1, -R13 ;  /* 0x00000001320d7824 */ /* 0x000fc400078e0a0d */
[----:B------:R-:W-:Y:S01]  /*7610*/  FFMA.FTZ R16, R16, 1.4426950216293334961, R17 ;  /* 0x3fb8aa3b10107823 */ /* 0x000fe20000010011 */
[----:B------:R-:W-:Y:S01]  /*7620*/  LEA R17, R68, R23, 0x3 ;  /* 0x0000001744117211 */ /* 0x000fe200078e18ff */
[----:B------:R-:W-:Y:S01]  /*7630*/  FADD R13, R13, -1 ;  /* 0xbf8000000d0d7421 */ /* 0x000fe20000000000 */
[----:B------:R-:W5:Y:S01]  /*7640*/  LDS.64 R88, [R48+0x600] ;  /* 0x0006000030587984 */ /* 0x000f620000000a00 */
[----:B------:R-:W-:Y:S02]  /*7650*/  FADD R20, R20, -1 ;  /* 0xbf80000014147421 */ /* 0x000fe40000000000 */
[----:B------:R-:W-:Y:S01]  /*7660*/  IMAD R25, R68, 0x8, R17 ;  /* 0x0000000844197824 */ /* 0x000fe200078e0211 */
[----:B------:R-:W5:Y:S01]  /*7670*/  LDS.64 R90, [R48+0x800] ;  /* 0x00080000305a7984 */ /* 0x000f620000000a00 */
[CC--:B------:R-:W-:Y:S02]  /*7680*/  FFMA.FTZ R12, R13.reuse, R19.reuse, -0.16845393180847167969 ;  /* 0xbe2c7f300d0c7423 */ /* 0x0c0fe40000010013 */
[----:B------:R-:W-:Y:S01]  /*7690*/  FFMA.FTZ R19, R20, R19, -0.16845393180847167969 ;  /* 0xbe2c7f3014137423 */ /* 0x000fe20000010013 */
[----:B------:R-:W-:Y:S01]  /*76a0*/  LEA R27, R68, R25, 0x3 ;  /* 0x00000019441b7211 */ /* 0x000fe200078e18ff */
[----:B------:R-:W-:Y:S01]  /*76b0*/  FFMA.FTZ R12, R13, R12, 0.1716887056827545166 ;  /* 0x3e2fcf2a0d0c7423 */ /* 0x000fe2000001000c */
[----:B------:R-:W5:Y:S01]  /*76c0*/  LDS.64 R92, [R48+0xa00] ;  /* 0x000a0000305c7984 */ /* 0x000f620000000a00 */
[----:B------:R-:W-:-:S02]  /*76d0*/  FFMA.FTZ R19, R20, R19, 0.1716887056827545166 ;  /* 0x3e2fcf2a14137423 */ /* 0x000fc40000010013 */
[----:B0-----:R-:W-:Y:S01]  /*76e0*/  IMAD R29, R68, 0x8, R27 ;  /* 0x00000008441d7824 */ /* 0x001fe200078e021b */
[----:B------:R-:W0:Y:S01]  /*76f0*/  LDS.64 R94, [R48+0xc00] ;  /* 0x000c0000305e7984 */ /* 0x000e220000000a00 */
[C---:B------:R-:W-:Y:S02]  /*7700*/  FFMA.FTZ R12, R13.reuse, R12, -0.17900948226451873779 ;  /* 0xbe374e430d0c7423 */ /* 0x040fe4000001000c */
[----:B------:R-:W-:Y:S01]  /*7710*/  FFMA.FTZ R19, R20, R19, -0.17900948226451873779 ;  /* 0xbe374e4314137423 */ /* 0x000fe20000010013 */
[----:B-1----:R-:W-:Y:S01]  /*7720*/  LEA R31, R68, R29, 0x3 ;  /* 0x0000001d441f7211 */ /* 0x002fe200078e18ff */
[C---:B------:R-:W-:Y:S01]  /*7730*/  FFMA.FTZ R12, R13.reuse, R12, 0.20512372255325317383 ;  /* 0x3e520bf40d0c7423 */ /* 0x040fe2000001000c */
[----:B------:R-:W1:Y:S01]  /*7740*/  LDS.64 R96, [R48+0xe00] ;  /* 0x000e000030607984 */ /* 0x000e620000000a00 */
[----:B------:R-:W-:Y:S01]  /*7750*/  FFMA.FTZ R19, R20, R19, 0.20512372255325317383 ;  /* 0x3e520bf414137423 */ /* 0x000fe20000010013 */
[----:B--2---:R-:W-:Y:S01]  /*7760*/  LEA R33, R68, R31, 0x3 ;  /* 0x0000001f44217211 */ /* 0x004fe200078e18ff */
[----:B------:R-:W-:-:S02]  /*7770*/  FFMA.FTZ R12, R13, R12, -0.24046532809734344482 ;  /* 0xbe763c8b0d0c7423 */ /* 0x000fc4000001000c */
[----:B------:R-:W-:Y:S02]  /*7780*/  FFMA.FTZ R19, R20, R19, -0.24046532809734344482 ;  /* 0xbe763c8b14137423 */ /* 0x000fe40000010013 */
[C---:B------:R-:W-:Y:S02]  /*7790*/  IMAD R35, R68.reuse, 0x8, R33 ;  /* 0x0000000844237824 */ /* 0x040fe400078e0221 */
[C---:B------:R-:W-:Y:S02]  /*77a0*/  FFMA.FTZ R12, R13.reuse, R12, 0.28857114911079406738 ;  /* 0x3e93bf990d0c7423 */ /* 0x040fe4000001000c */
[----:B---3--:R-:W-:Y:S02]  /*77b0*/  IMAD R37, R68, 0x8, R35 ;  /* 0x0000000844257824 */ /* 0x008fe400078e0223 */
[----:B------:R-:W-:Y:S02]  /*77c0*/  FFMA.FTZ R19, R20, R19, 0.28857114911079406738 ;  /* 0x3e93bf9914137423 */ /* 0x000fe40000010013 */
[----:B------:R-:W-:Y:S01]  /*77d0*/  FFMA.FTZ R12, R13, R12, -0.36067417263984680176 ;  /* 0xbeb8aa490d0c7423 */ /* 0x000fe2000001000c */
[----:B----4-:R-:W-:Y:S01]  /*77e0*/  LEA R39, R68, R37, 0x3 ;  /* 0x0000002544277211 */ /* 0x010fe200078e18ff */
[----:B------:R-:W-:-:S02]  /*77f0*/  FFMA.FTZ R19, R20, R19, -0.36067417263984680176 ;  /* 0xbeb8aa4914137423 */ /* 0x000fc40000010013 */
[----:B------:R-:W-:Y:S02]  /*7800*/  FFMA.FTZ R12, R13, R12, 0.48089820146560668945 ;  /* 0x3ef6384a0d0c7423 */ /* 0x000fe4000001000c */
[----:B------:R-:W-:Y:S02]  /*7810*/  IMAD R41, R68, 0x8, R39 ;  /* 0x0000000844297824 */ /* 0x000fe400078e0227 */
[----:B------:R-:W-:Y:S02]  /*7820*/  FFMA.FTZ R19, R20, R19, 0.48089820146560668945 ;  /* 0x3ef6384a14137423 */ /* 0x000fe40000010013 */
[C---:B------:R-:W-:Y:S02]  /*7830*/  IMAD R43, R68.reuse, 0x8, R41 ;  /* 0x00000008442b7824 */ /* 0x040fe400078e0229 */
[----:B------:R-:W-:Y:S02]  /*7840*/  FADD R9, R9, R10 ;  /* 0x0000000a09097221 */ /* 0x000fe40000000000 */
[----:B------:R-:W-:Y:S01]  /*7850*/  @P1 IMAD.MOV.U32 R10, RZ, RZ, 0x7f800000 ;  /* 0x7f800000ff0a1424 */ /* 0x000fe200078e00ff */
[----:B------:R-:W-:Y:S01]  /*7860*/  LEA R45, R68, R43, 0x3 ;  /* 0x0000002b442d7211 */ /* 0x000fe200078e18ff */
[----:B------:R-:W-:-:S02]  /*7870*/  FFMA.FTZ R12, R13, R12, -0.72134751081466674805 ;  /* 0xbf38aa3b0d0c7423 */ /* 0x000fc4000001000c */
[C---:B------:R-:W-:Y:S02]  /*7880*/  FFMA.FTZ R19, R20.reuse, R19, -0.72134751081466674805 ;  /* 0xbf38aa3b14137423 */ /* 0x040fe40000010013 */
[----:B------:R-:W-:Y:S01]  /*7890*/  @P1 FFMA.FTZ R9, R47, R10, +INF ;  /* 0x7f8000002f091423 */ /* 0x000fe2000001000a */
[----:B------:R-:W-:Y:S01]  /*78a0*/  FSETP.NEU.AND P1, PT, R49, RZ, PT ;  /* 0x000000ff3100720b */ /* 0x000fe20003f2d000 */
[----:B------:R-:W-:Y:S02]  /*78b0*/  @P4 IMAD.MOV.U32 R10, RZ, RZ, 0x7f800000 ;  /* 0x7f800000ff0a4424 */ /* 0x000fe400078e00ff */
[----:B------:R-:W-:Y:S02]  /*78c0*/  FMUL R12, R13, R12 ;  /* 0x0000000c0d0c7220 */ /* 0x000fe40000400000 */
[----:B------:R-:W-:Y:S02]  /*78d0*/  FMUL R19, R20, R19 ;  /* 0x0000001314137220 */ /* 0x000fe40000400000 */
[----:B------:R-:W-:-:S02]  /*78e0*/  IMAD R47, R68, 0x8, R45 ;  /* 0x00000008442f7824 */ /* 0x000fc400078e022d */
[----:B------:R-:W-:Y:S02]  /*78f0*/  FADD R75, R15, R16 ;  /* 0x000000100f4b7221 */ /* 0x000fe40000000000 */
[----:B------:R-:W-:Y:S02]  /*7900*/  @P4 FFMA.FTZ R75, R49, R10, +INF ;  /* 0x7f800000314b4423 */ /* 0x000fe4000001000a */
[C---:B------:R-:W-:Y:S02]  /*7910*/  FMUL R12, R13.reuse, R12 ;  /* 0x0000000c0d0c7220 */ /* 0x040fe40000400000 */
[----:B------:R-:W-:Y:S02]  /*7920*/  FMUL R19, R20, R19 ;  /* 0x0000001314137220 */ /* 0x000fe40000400000 */
[----:B------:R-:W-:Y:S02]  /*7930*/  IMAD R49, R68, 0x8, R47 ;  /* 0x0000000844317824 */ /* 0x000fe400078e022f */
[----:B------:R-:W-:-:S02]  /*7940*/  FFMA.FTZ R13, R13, 1.4426950216293334961, R12 ;  /* 0x3fb8aa3b0d0d7823 */ /* 0x000fc4000001000c */
[----:B------:R-:W-:Y:S01]  /*7950*/  FFMA.FTZ R19, R20, 1.4426950216293334961, R19 ;  /* 0x3fb8aa3b14137823 */ /* 0x000fe20000010013 */
[----:B------:R-:W-:Y:S01]  /*7960*/  LEA R51, R68, R49, 0x3 ;  /* 0x0000003144337211 */ /* 0x000fe200078e18ff */
[----:B------:R-:W-:Y:S02]  /*7970*/  @P5 IMAD.MOV.U32 R12, RZ, RZ, 0x7f800000 ;  /* 0x7f800000ff0c5424 */ /* 0x000fe400078e00ff */
[----:B------:R-:W-:Y:S01]  /*7980*/  FADD R74, R14, R13 ;  /* 0x0000000d0e4a7221 */ /* 0x000fe20000000000 */
[C---:B------:R-:W-:Y:S01]  /*7990*/  LEA R14, P4, R23.reuse, R0, 0x1 ;  /* 0x00000000170e7211 */ /* 0x040fe200078808ff */
[----:B------:R-:W-:Y:S02]  /*79a0*/  FADD R76, R22, R19 ;  /* 0x00000013164c7221 */ /* 0x000fe40000000000 */
[----:B------:R-:W-:Y:S01]  /*79b0*/  @P6 IMAD.MOV.U32 R13, RZ, RZ, 0x7f800000 ;  /* 0x7f800000ff0d6424 */ /* 0x000fe200078e00ff */
[----:B------:R-:W-:Y:S01]  /*79c0*/  LEA.HI.X.SX32 R15, R23, R8, 0x1, P4 ;  /* 0x00000008170f7211 */ /* 0x000fe200020f0eff */
[----:B------:R-:W-:Y:S01]  /*79d0*/  @P5 FFMA.FTZ R76, R7, R12, +INF ;  /* 0x7f800000074c5423 */ /* 0x000fe2000001000c */
[-C--:B------:R-:W-:Y:S01]  /*79e0*/  LEA R10, P5, R11, R0.reuse, 0x1 ;  /* 0x000000000b0a7211 */ /* 0x080fe200078a08ff */
[----:B------:R-:W-:Y:S01]  /*79f0*/  IMAD R53, R68, 0x8, R51 ;  /* 0x0000000844357824 */ /* 0x000fe200078e0233 */
[-C--:B------:R-:W-:Y:S01]  /*7a00*/  LEA R20, P4, R27, R0.reuse, 0x1 ;  /* 0x000000001b147211 */ /* 0x080fe200078808ff */
[----:B------:R-:W-:Y:S01]  /*7a10*/  @P6 FFMA.FTZ R74, R50, R13, +INF ;  /* 0x7f800000324a6423 */ /* 0x000fe2000001000d */
[----:B------:R-:W-:Y:S01]  /*7a20*/  LEA R12, P6, R21, R0, 0x1 ;  /* 0x00000000150c7211 */ /* 0x000fe200078c08ff */
[----:B------:R-:W-:Y:S01]  /*7a30*/  IMAD R55, R68, 0x8, R53 ;  /* 0x0000000844377824 */ /* 0x000fe200078e0235 */
[----:B------:R-:W-:-:S02]  /*7a40*/  LEA.HI.X.SX32 R11, R11, R8, 0x1, P5 ;  /* 0x000000080b0b7211 */ /* 0x000fc400028f0eff */
[----:B------:R-:W-:Y:S02]  /*7a50*/  LEA R16, P5, R17, R0, 0x1 ;  /* 0x0000000011107211 */ /* 0x000fe400078a08ff */
[----:B------:R-:W-:Y:S01]  /*7a60*/  LEA.HI.X.SX32 R13, R21, R8, 0x1, P6 ;  /* 0x00000008150d7211 */ /* 0x000fe200030f0eff */
[----:B-----5:R-:W-:Y:S01]  /*7a70*/  STG.E.U16 [R10.64], R82 ;  /* 0x000000520a007986 */ /* 0x020fe2000c101506 */
[----:B------:R-:W-:Y:S02]  /*7a80*/  LEA R18, P6, R25, R0, 0x1 ;  /* 0x0000000019127211 */ /* 0x000fe400078c08ff */
[-C--:B------:R-:W-:Y:S01]  /*7a90*/  LEA.HI.X.SX32 R17, R17, R8.reuse, 0x1, P5 ;  /* 0x0000000811117211 */ /* 0x080fe200028f0eff */
[----:B------:R2:W-:Y:S01]  /*7aa0*/  STG.E.U16 [R12.64], R84 ;  /* 0x000000540c007986 */ /* 0x0005e2000c101506 */
[----:B------:R-:W-:Y:S02]  /*7ab0*/  LEA.HI.X.SX32 R21, R27, R8, 0x1, P4 ;  /* 0x000000081b157211 */ /* 0x000fe400020f0eff */
[----:B------:R-:W-:Y:S01]  /*7ac0*/  LEA R57, R68, R55, 0x3 ;  /* 0x0000003744397211 */ /* 0x000fe200078e18ff */
[----:B------:R3:W-:Y:S01]  /*7ad0*/  STG.E.U16 [R14.64], R86 ;  /* 0x000000560e007986 */ /* 0x0007e2000c101506 */
[----:B------:R-:W-:-:S02]  /*7ae0*/  LEA R22, P5, R29, R0, 0x1 ;  /* 0x000000001d167211 */ /* 0x000fc400078a08ff */
[----:B------:R-:W-:Y:S01]  /*7af0*/  LEA R26, P4, R33, R0, 0x1 ;  /* 0x00000000211a7211 */ /* 0x000fe200078808ff */
[C---:B------:R-:W-:Y:S01]  /*7b00*/  IMAD R59, R68.reuse, 0x8, R57 ;  /* 0x00000008443b7824 */ /* 0x040fe200078e0239 */
[----:B------:R-:W-:Y:S01]  /*7b10*/  LEA.HI.X.SX32 R19, R25, R8, 0x1, P6 ;  /* 0x0000000819137211 */ /* 0x000fe200030f0eff */
[----:B------:R4:W-:Y:S01]  /*7b20*/  STG.E.U16 [R16.64], R88 ;  /* 0x0000005810007986 */ /* 0x0009e2000c101506 */
[----:B------:R-:W-:Y:S01]  /*7b30*/  LEA R24, P6, R31, R0, 0x1 ;  /* 0x000000001f187211 */ /* 0x000fe200078c08ff */
[----:B------:R-:W-:Y:S01]  /*7b40*/  IMAD R61, R68, 0x8, R59 ;  /* 0x00000008443d7824 */ /* 0x000fe200078e023b */
[-C--:B------:R-:W-:Y:S01]  /*7b50*/  LEA.HI.X.SX32 R23, R29, R8.reuse, 0x1, P5 ;  /* 0x000000081d177211 */ /* 0x080fe200028f0eff */
[----:B------:R5:W-:Y:S01]  /*7b60*/  STG.E.U16 [R18.64], R90 ;  /* 0x0000005a12007986 */ /* 0x000be2000c101506 */
[----:B------:R-:W-:Y:S02]  /*7b70*/  LEA.HI.X.SX32 R27, R33, R8, 0x1, P4 ;  /* 0x00000008211b7211 */ /* 0x000fe400020f0eff */
[-C--:B------:R-:W-:Y:S01]  /*7b80*/  LEA R28, P5, R35, R0.reuse, 0x1 ;  /* 0x00000000231c7211 */ /* 0x080fe200078a08ff */
[----:B------:R2:W-:Y:S01]  /*7b90*/  STG.E.U16 [R20.64], R92 ;  /* 0x0000005c14007986 */ /* 0x0005e2000c101506 */
[----:B------:R-:W-:-:S02]  /*7ba0*/  LEA R30, P4, R37, R0, 0x1 ;  /* 0x00000000251e7211 */ /* 0x000fc400078808ff */
[-C--:B------:R-:W-:Y:S01]  /*7bb0*/  LEA.HI.X.SX32 R25, R31, R8.reuse, 0x1, P6 ;  /* 0x000000081f197211 */ /* 0x080fe200030f0eff */
[----:B0-----:R-:W-:Y:S01]  /*7bc0*/  STG.E.U16 [R22.64], R94 ;  /* 0x0000005e16007986 */ /* 0x001fe2000c101506 */
[-C--:B------:R-:W-:Y:S02]  /*7bd0*/  LEA.HI.X.SX32 R29, R35, R8.reuse, 0x1, P5 ;  /* 0x00000008231d7211 */ /* 0x080fe400028f0eff */
[----:B------:R-:W-:Y:S01]  /*7be0*/  LEA.HI.X.SX32 R31, R37, R8, 0x1, P4 ;  /* 0x00000008251f7211 */ /* 0x000fe200020f0eff */
[----:B-1----:R-:W-:Y:S01]  /*7bf0*/  STG.E.U16 [R24.64], R96 ;  /* 0x0000006018007986 */ /* 0x002fe2000c101506 */
[-C--:B------:R-:W-:Y:S02]  /*7c00*/  LEA R32, P5, R39, R0.reuse, 0x1 ;  /* 0x0000000027207211 */ /* 0x080fe400078a08ff */
[----:B------:R-:W-:Y:S02]  /*7c10*/  LEA R34, P4, R41, R0, 0x1 ;  /* 0x0000000029227211 */ /* 0x000fe400078808ff */
[----:B------:R-:W-:-:S02]  /*7c20*/  LEA R63, R68, R61, 0x3 ;  /* 0x0000003d443f7211 */ /* 0x000fc400078e18ff */
[-C--:B------:R-:W-:Y:S02]  /*7c30*/  LEA.HI.X.SX32 R33, R39, R8.reuse, 0x1, P5 ;  /* 0x0000000827217211 */ /* 0x080fe400028f0eff */
[----:B------:R-:W-:Y:S01]  /*7c40*/  LEA.HI.X.SX32 R35, R41, R8, 0x1, P4 ;  /* 0x0000000829237211 */ /* 0x000fe200020f0eff */
[C---:B------:R-:W-:Y:S01]  /*7c50*/  IMAD R65, R68.reuse, 0x8, R63 ;  /* 0x0000000844417824 */ /* 0x040fe200078e023f */
[-C--:B------:R-:W-:Y:S02]  /*7c60*/  LEA R36, P5, R43, R0.reuse, 0x1 ;  /* 0x000000002b247211 */ /* 0x080fe400078a08ff */
[----:B------:R-:W-:Y:S01]  /*7c70*/  LEA R38, P4, R45, R0, 0x1 ;  /* 0x000000002d267211 */ /* 0x000fe200078808ff */
[----:B------:R-:W-:Y:S01]  /*7c80*/  IMAD R67, R68, 0x8, R65 ;  /* 0x0000000844437824 */ /* 0x000fe200078e0241 */
[-C--:B------:R-:W-:Y:S02]  /*7c90*/  LEA.HI.X.SX32 R37, R43, R8.reuse, 0x1, P5 ;  /* 0x000000082b257211 */ /* 0x080fe400028f0eff */
[----:B------:R-:W-:-:S02]  /*7ca0*/  LEA.HI.X.SX32 R39, R45, R8, 0x1, P4 ;  /* 0x000000082d277211 */ /* 0x000fc400020f0eff */
[-C--:B------:R-:W-:Y:S02]  /*7cb0*/  LEA R40, P5, R47, R0.reuse, 0x1 ;  /* 0x000000002f287211 */ /* 0x080fe400078a08ff */
[----:B------:R-:W-:Y:S02]  /*7cc0*/  LEA R42, P4, R49, R0, 0x1 ;  /* 0x00000000312a7211 */ /* 0x000fe400078808ff */
[-C--:B------:R-:W-:Y:S02]  /*7cd0*/  LEA.HI.X.SX32 R41, R47, R8.reuse, 0x1, P5 ;  /* 0x000000082f297211 */ /* 0x080fe400028f0eff */
[----:B------:R-:W-:Y:S02]  /*7ce0*/  LEA.HI.X.SX32 R43, R49, R8, 0x1, P4 ;  /* 0x00000008312b7211 */ /* 0x000fe400020f0eff */
[-C--:B------:R-:W-:Y:S02]  /*7cf0*/  LEA R44, P5, R51, R0.reuse, 0x1 ;  /* 0x00000000332c7211 */ /* 0x080fe400078a08ff */
[----:B------:R-:W-:-:S02]  /*7d00*/  LEA R46, P4, R53, R0, 0x1 ;  /* 0x00000000352e7211 */ /* 0x000fc400078808ff */
[C---:B------:R-:W-:Y:S02]  /*7d10*/  LEA R69, R68.reuse, R67, 0x3 ;  /* 0x0000004344457211 */ /* 0x040fe400078e18ff */
[-C--:B------:R-:W-:Y:S02]  /*7d20*/  LEA.HI.X.SX32 R45, R51, R8.reuse, 0x1, P5 ;  /* 0x00000008332d7211 */ /* 0x080fe400028f0eff */
[----:B------:R-:W-:Y:S01]  /*7d30*/  LEA.HI.X.SX32 R47, R53, R8, 0x1, P4 ;  /* 0x00000008352f7211 */ /* 0x000fe200020f0eff */
[C---:B------:R-:W-:Y:S01]  /*7d40*/  IMAD R71, R68.reuse, 0x8, R69 ;  /* 0x0000000844477824 */ /* 0x040fe200078e0245 */
[-C--:B------:R-:W-:Y:S02]  /*7d50*/  LEA R48, P5, R55, R0.reuse, 0x1 ;  /* 0x0000000037307211 */ /* 0x080fe400078a08ff */
[----:B------:R-:W-:Y:S01]  /*7d60*/  LEA R50, P4, R57, R0, 0x1 ;  /* 0x0000000039327211 */ /* 0x000fe200078808ff */
[----:B------:R-:W-:Y:S01]  /*7d70*/  IMAD R73, R68, 0x8, R71 ;  /* 0x0000000844497824 */ /* 0x000fe200078e0247 */
[----:B------:R-:W-:-:S02]  /*7d80*/  LEA.HI.X.SX32 R49, R55, R8, 0x1, P5 ;  /* 0x0000000837317211 */ /* 0x000fc400028f0eff */
[----:B------:R-:W-:Y:S02]  /*7d90*/  LEA.HI.X.SX32 R51, R57, R8, 0x1, P4 ;  /* 0x0000000839337211 */ /* 0x000fe400020f0eff */
[-C--:B------:R-:W-:Y:S02]  /*7da0*/  LEA R52, P5, R59, R0.reuse, 0x1 ;  /* 0x000000003b347211 */ /* 0x080fe400078a08ff */
[----:B------:R-:W-:Y:S02]  /*7db0*/  LEA R54, P4, R61, R0, 0x1 ;  /* 0x000000003d367211 */ /* 0x000fe400078808ff */
[-C--:B------:R-:W-:Y:S02]  /*7dc0*/  LEA.HI.X.SX32 R53, R59, R8.reuse, 0x1, P5 ;  /* 0x000000083b357211 */ /* 0x080fe400028f0eff */
[----:B------:R-:W-:Y:S02]  /*7dd0*/  LEA.HI.X.SX32 R55, R61, R8, 0x1, P4 ;  /* 0x000000083d377211 */ /* 0x000fe400020f0eff */
[----:B------:R-:W-:-:S02]  /*7de0*/  LEA R56, P5, R63, R0, 0x1 ;  /* 0x000000003f387211 */ /* 0x000fc400078a08ff */
[----:B------:R-:W-:Y:S02]  /*7df0*/  LEA R58, P4, R65, R0, 0x1 ;  /* 0x00000000413a7211 */ /* 0x000fe400078808ff */
        /* <DEDUP_REMOVED lines=10> */
[-C--:B------:R-:W-:Y:S02]  /*7ea0*/  LEA R66, P4, R73, R0.reuse, 0x1 ;  /* 0x0000000049427211 */ /* 0x080fe400078808ff */
[----:B------:R-:W-:Y:S02]  /*7eb0*/  LEA R68, P6, R77, R0, 0x1 ;  /* 0x000000004d447211 */ /* 0x000fe400078c08ff */
[-C--:B------:R-:W-:Y:S02]  /*7ec0*/  LEA.HI.X.SX32 R65, R71, R8.reuse, 0x1, P5 ;  /* 0x0000000847417211 */ /* 0x080fe400028f0eff */
[----:B------:R-:W-:-:S02]  /*7ed0*/  LEA.HI.X.SX32 R67, R73, R8, 0x1, P4 ;  /* 0x0000000849437211 */ /* 0x000fc400020f0eff */
[-C--:B------:R-:W-:Y:S02]  /*7ee0*/  LEA R70, P5, R79, R0.reuse, 0x1 ;  /* 0x000000004f467211 */ /* 0x080fe400078a08ff */
[----:B------:R-:W-:Y:S02]  /*7ef0*/  LEA R72, P4, R81, R0, 0x1 ;  /* 0x0000000051487211 */ /* 0x000fe400078808ff */
[----:B--2---:R-:W-:Y:S02]  /*7f00*/  PRMT R13, R82, 0x7632, R13 ;  /* 0x00007632520d7816 */ /* 0x004fe4000000000d */
[----:B------:R-:W-:Y:S02]  /*7f10*/  LEA.HI.X.SX32 R69, R77, R8, 0x1, P6 ;  /* 0x000000084d457211 */ /* 0x000fe400030f0eff */
[----:B------:R-:W-:Y:S01]  /*7f20*/  PRMT R0, R84, 0x7632, R0 ;  /* 0x0000763254007816 */ /* 0x000fe20000000000 */
[----:B------:R-:W-:Y:S01]  /*7f30*/  STG.E.U16 [R26.64], R13 ;  /* 0x0000000d1a007986 */ /* 0x000fe2000c101506 */
[----:B------:R-:W-:-:S02]  /*7f40*/  FSETP.NEU.AND P6, PT, R7, RZ, PT ;  /* 0x000000ff0700720b */ /* 0x000fc40003fcd000 */
[----:B---3--:R-:W-:Y:S01]  /*7f50*/  PRMT R15, R86, 0x7632, R15 ;  /* 0x00007632560f7816 */ /* 0x008fe2000000000f */
[----:B------:R0:W-:Y:S01]  /*7f60*/  STG.E.U16 [R28.64], R0 ;  /* 0x000000001c007986 */ /* 0x0001e2000c101506 */
[----:B------:R-:W-:Y:S02]  /*7f70*/  PRMT R7, R88, 0x7632, R7 ;  /* 0x0000763258077816 */ /* 0x000fe40000000007 */
[----:B----4-:R-:W-:Y:S01]  /*7f80*/  PRMT R17, R90, 0x7632, R17 ;  /* 0x000076325a117816 */ /* 0x010fe20000000011 */
[----:B------:R1:W-:Y:S01]  /*7f90*/  STG.E.U16 [R30.64], R15 ;  /* 0x0000000f1e007986 */ /* 0x0003e2000c101506 */
[----:B-----5:R-:W-:Y:S02]  /*7fa0*/  PRMT R18, R92, 0x7632, R18 ;  /* 0x000076325c127816 */ /* 0x020fe40000000012 */
[----:B------:R-:W-:Y:S01]  /*7fb0*/  PRMT R19, R94, 0x7632, R19 ;  /* 0x000076325e137816 */ /* 0x000fe20000000013 */
[----:B------:R2:W-:Y:S01]  /*7fc0*/  STG.E.U16 [R32.64], R7 ;  /* 0x0000000720007986 */ /* 0x0005e2000c101506 */
[----:B------:R-:W-:-:S02]  /*7fd0*/  PRMT R20, R96, 0x7632, R20 ;  /* 0x0000763260147816 */ /* 0x000fc40000000014 */
[-C--:B------:R-:W-:Y:S01]  /*7fe0*/  LEA.HI.X.SX32 R71, R79, R8.reuse, 0x1, P5 ;  /* 0x000000084f477211 */ /* 0x080fe200028f0eff */
[----:B------:R3:W-:Y:S01]  /*7ff0*/  STG.E.U16 [R34.64], R17 ;  /* 0x0000001122007986 */ /* 0x0007e2000c101506 */
[----:B0-----:R-:W-:Y:S02]  /*8000*/  PRMT R29, R83, 0x7632, R29 ;  /* 0x00007632531d7816 */ /* 0x001fe4000000001d */
[----:B------:R-:W-:Y:S01]  /*8010*/  LEA.HI.X.SX32 R73, R81, R8, 0x1, P4 ;  /* 0x0000000851497211 */ /* 0x000fe200020f0eff */
[----:B------:R0:W-:Y:S01]  /*8020*/  STG.E.U16 [R36.64], R18 ;  /* 0x0000001224007986 */ /* 0x0001e2000c101506 */
[----:B-1----:R-:W-:Y:S02]  /*8030*/  PRMT R30, R85, 0x7632, R30 ;  /* 0x00007632551e7816 */ /* 0x002fe4000000001e */
[----:B------:R-:W-:Y:S01]  /*8040*/  PRMT R31, R87, 0x7632, R31 ;  /* 0x00007632571f7816 */ /* 0x000fe2000000001f */
[----:B------:R1:W-:Y:S01]  /*8050*/  STG.E.U16 [R38.64], R19 ;  /* 0x0000001326007986 */ /* 0x0003e2000c101506 */
[----:B--2---:R-:W-:-:S02]  /*8060*/  PRMT R32, R89, 0x7632, R32 ;  /* 0x0000763259207816 */ /* 0x004fc40000000020 */
[----:B------:R-:W-:Y:S01]  /*8070*/  PRMT R33, R91, 0x7632, R33 ;  /* 0x000076325b217816 */ /* 0x000fe20000000021 */
[----:B------:R1:W-:Y:S01]  /*8080*/  STG.E.U16 [R40.64], R20 ;  /* 0x0000001428007986 */ /* 0x0003e2000c101506 */
[----:B---3--:R-:W-:Y:S02]  /*8090*/  PRMT R34, R93, 0x7632, R34 ;  /* 0x000076325d227816 */ /* 0x008fe40000000022 */
[----:B------:R-:W-:Y:S01]  /*80a0*/  PRMT R35, R95, 0x7632, R35 ;  /* 0x000076325f237816 */ /* 0x000fe20000000023 */
[----:B------:R1:W-:Y:S01]  /*80b0*/  STG.E.U16 [R42.64], R83 ;  /* 0x000000532a007986 */ /* 0x0003e2000c101506 */
[----:B0-----:R-:W-:Y:S02]  /*80c0*/  PRMT R36, R97, 0x7632, R36 ;  /* 0x0000763261247816 */ /* 0x001fe40000000024 */
[----:B------:R-:W-:Y:S01]  /*80d0*/  FSEL R8, R9, -INF , P3 ;  /* 0xff80000009087808 */ /* 0x000fe20001800000 */
[----:B------:R1:W-:Y:S01]  /*80e0*/  STG.E.U16 [R44.64], R85 ;  /* 0x000000552c007986 */ /* 0x0003e2000c101506 */
[----:B------:R-:W-:-:S02]  /*80f0*/  FSEL R7, R74, -INF , P2 ;  /* 0xff8000004a077808 */ /* 0x000fc40001000000 */
[----:B------:R-:W-:Y:S01]  /*8100*/  FSEL R0, R75, -INF , P1 ;  /* 0xff8000004b007808 */ /* 0x000fe20000800000 */
[----:B------:R1:W-:Y:S01]  /*8110*/  STG.E.U16 [R46.64], R87 ;  /* 0x000000572e007986 */ /* 0x0003e2000c101506 */
[----:B------:R-:W-:Y:S01]  /*8120*/  FSEL R9, R76, -INF , P6 ;  /* 0xff8000004c097808 */ /* 0x000fe20003000000 */
[----:B------:R-:W-:Y:S02]  /*8130*/  FFMA R12, R8, 0.69314718246459960938, R3 ;  /* 0x3f317218080c7823 */ /* 0x000fe40000000003 */
[----:B------:R1:W-:Y:S01]  /*8140*/  STG.E.U16 [R48.64], R89 ;  /* 0x0000005930007986 */ /* 0x0003e2000c101506 */
[----:B------:R-:W-:Y:S02]  /*8150*/  FFMA R13, R7, 0.69314718246459960938, R4 ;  /* 0x3f317218070d7823 */ /* 0x000fe40000000004 */
[----:B------:R-:W-:Y:S01]  /*8160*/  FFMA R14, R0, 0.69314718246459960938, R5 ;  /* 0x3f317218000e7823 */ /* 0x000fe20000000005 */
[----:B------:R1:W-:Y:S01]  /*8170*/  STG.E.U16 [R50.64], R91 ;  /* 0x0000005b32007986 */ /* 0x0003e2000c101506 */
[----:B------:R-:W-:-:S03]  /*8180*/  FFMA R15, R9, 0.69314718246459960938, R6 ;  /* 0x3f317218090f7823 */ /* 0x000fc60000000006 */
[----:B------:R1:W-:Y:S04]  /*8190*/  STG.E.U16 [R52.64], R93 ;  /* 0x0000005d34007986 */ /* 0x0003e8000c101506 */
        /* <DEDUP_REMOVED lines=10> */
[----:B------:R-:W-:Y:S06]  /*8240*/  BAR.SYNC.DEFER_BLOCKING 0x0 ;  /* 0x0000000000007b1d */ /* 0x000fec0000010000 */
[----:B------:R1:W-:Y:S04]  /*8250*/  STS.128 [R100.X4], R12 ;  /* 0x0000000c64007388 */ /* 0x0003e80000004c00 */
[----:B------:R-:W-:Y:S06]  /*8260*/  BAR.SYNC.DEFER_BLOCKING 0x0 ;  /* 0x0000000000007b1d */ /* 0x000fec0000010000 */
[----:B------:R-:W-:Y:S05]  /*8270*/  @P0 EXIT ;  /* 0x000000000000094d */ /* 0x000fea0003800000 */
[----:B-1----:R-:W0:Y:S01]  /*8280*/  LDS R7, [R2] ;  /* 0x0000000002077984 */ /* 0x002e220000000800 */
[----:B------:R-:W-:Y:S01]  /*8290*/  IMAD R0, R80, c[0x0][0x1cc], RZ ;  /* 0x0000730050007a24 */ /* 0x000fe200078e02ff */
[C---:B------:R-:W-:Y:S01]  /*82a0*/  SHF.L.U32 R5, R78.reuse, 0x2, RZ ;  /* 0x000000024e057819 */ /* 0x040fe200000006ff */
[----:B------:R-:W-:-:S04]  /*82b0*/  IMAD.HI R3, R78, 0x4, RZ ;  /* 0x000000044e037827 */ /* 0x000fc800078e02ff */
[C---:B------:R-:W-:Y:S02]  /*82c0*/  IMAD.SHL.U32 R4, R0.reuse, 0x4, RZ ;  /* 0x0000000400047824 */ /* 0x040fe400078e00ff */
[----:B------:R-:W-:-:S03]  /*82d0*/  IMAD.HI R0, R0, 0x4, RZ ;  /* 0x0000000400007827 */ /* 0x000fc600078e02ff */
[----:B------:R-:W-:-:S04]  /*82e0*/  IADD3 R4, P0, P1, R5, c[0x0][0x180], R4 ;  /* 0x0000600005047a10 */ /* 0x000fc8000791e004 */
[----:B------:R-:W-:-:S05]  /*82f0*/  IADD3.X R5, R3, c[0x0][0x184], R0, P0, P1 ;  /* 0x0000610003057a10 */ /* 0x000fca00007e2400 */
[----:B0-----:R-:W-:Y:S01]  /*8300*/  STG.E [R4.64], R7 ;  /* 0x0000000704007986 */ /* 0x001fe2000c101906 */
[----:B------:R-:W-:Y:S05]  /*8310*/  EXIT ;  /* 0x000000000000794d */ /* 0x000fea0003800000 */
.L_x_10:
[----:B------:R-:W-:-:S00]  /*8320*/  BRA `(.L_x_10) ;  /* 0xfffffff000007947 */ /* 0x000fc0000383ffff */
[----:B------:R-:W-:-:S00]  /*8330*/  NOP ;  /* 0x0000000000007918 */ /* 0x000fc00000000000 */
        /* <DEDUP_REMOVED lines=12> */
.L_x_11:


//--------------------- .nv.global.init           --------------------------
	.section	.nv.global.init,"aw",@progbits
.nv.global.init:
	.type		_$_str,@object
	.size		_$_str,(.L_0 - _$_str)
_$_str:
        /*0000*/ 	.byte	0x5f, 0x5f, 0x43, 0x55, 0x44, 0x41, 0x5f, 0x46, 0x54, 0x5a, 0x00
.L_0:


//--------------------- .nv.shared.attn_fwd       --------------------------
	.section	.nv.shared.attn_fwd,"aw",@nobits
	.sectionflags	@""
	.align	16
